//
// Generated by NVIDIA NVVM Compiler
//
// Compiler Build ID: CL-36424714
// Cuda compilation tools, release 13.0, V13.0.88
// Based on NVVM 20.0.0
//

.version 9.0
.target sm_100
.address_size 64

	// .globl	_Z5zero_Pfi

.visible .entry _Z5zero_Pfi(
	.param .u64 .ptr .align 1 _Z5zero_Pfi_param_0,
	.param .u32 _Z5zero_Pfi_param_1
)
{
	.reg .pred 	%p<2>;
	.reg .b32 	%r<7>;
	.reg .b64 	%rd<5>;

	ld.param.u64 	%rd1, [_Z5zero_Pfi_param_0];
	ld.param.u32 	%r2, [_Z5zero_Pfi_param_1];
	mov.u32 	%r3, %ctaid.x;
	mov.u32 	%r4, %ntid.x;
	mov.u32 	%r5, %tid.x;
	mad.lo.s32 	%r1, %r3, %r4, %r5;
	setp.ge.s32 	%p1, %r1, %r2;
	@%p1 bra 	$L__BB0_2;
	cvta.to.global.u64 	%rd2, %rd1;
	mul.wide.s32 	%rd3, %r1, 4;
	add.s64 	%rd4, %rd2, %rd3;
	mov.b32 	%r6, 0;
	st.global.u32 	[%rd4], %r6;
$L__BB0_2:
	ret;

}
	// .globl	_Z4mul_Pffi
.visible .entry _Z4mul_Pffi(
	.param .u64 .ptr .align 1 _Z4mul_Pffi_param_0,
	.param .f32 _Z4mul_Pffi_param_1,
	.param .u32 _Z4mul_Pffi_param_2
)
{
	.reg .pred 	%p<2>;
	.reg .b32 	%r<6>;
	.reg .b32 	%f<4>;
	.reg .b64 	%rd<5>;

	ld.param.u64 	%rd1, [_Z4mul_Pffi_param_0];
	ld.param.f32 	%f1, [_Z4mul_Pffi_param_1];
	ld.param.u32 	%r2, [_Z4mul_Pffi_param_2];
	mov.u32 	%r3, %ctaid.x;
	mov.u32 	%r4, %ntid.x;
	mov.u32 	%r5, %tid.x;
	mad.lo.s32 	%r1, %r3, %r4, %r5;
	setp.ge.s32 	%p1, %r1, %r2;
	@%p1 bra 	$L__BB1_2;
	cvta.to.global.u64 	%rd2, %rd1;
	mul.wide.s32 	%rd3, %r1, 4;
	add.s64 	%rd4, %rd2, %rd3;
	ld.global.f32 	%f2, [%rd4];
	mul.f32 	%f3, %f1, %f2;
	st.global.f32 	[%rd4], %f3;
$L__BB1_2:
	ret;

}
	// .globl	_Z9rgb2gray_PhPfi
.visible .entry _Z9rgb2gray_PhPfi(
	.param .u64 .ptr .align 1 _Z9rgb2gray_PhPfi_param_0,
	.param .u64 .ptr .align 1 _Z9rgb2gray_PhPfi_param_1,
	.param .u32 _Z9rgb2gray_PhPfi_param_2
)
{
	.reg .pred 	%p<2>;
	.reg .b16 	%rs<4>;
	.reg .b32 	%r<7>;
	.reg .b32 	%f<2>;
	.reg .b64 	%rd<9>;
	.reg .b64 	%fd<7>;

	ld.param.u64 	%rd1, [_Z9rgb2gray_PhPfi_param_0];
	ld.param.u64 	%rd2, [_Z9rgb2gray_PhPfi_param_1];
	ld.param.u32 	%r2, [_Z9rgb2gray_PhPfi_param_2];
	mov.u32 	%r3, %ctaid.x;
	mov.u32 	%r4, %ntid.x;
	mov.u32 	%r5, %tid.x;
	mad.lo.s32 	%r1, %r3, %r4, %r5;
	setp.ge.s32 	%p1, %r1, %r2;
	@%p1 bra 	$L__BB2_2;
	cvta.to.global.u64 	%rd3, %rd1;
	cvta.to.global.u64 	%rd4, %rd2;
	shl.b32 	%r6, %r1, 2;
	cvt.s64.s32 	%rd5, %r6;
	add.s64 	%rd6, %rd3, %rd5;
	ld.global.u8 	%rs1, [%rd6];
	ld.global.u8 	%rs2, [%rd6+1];
	ld.global.u8 	%rs3, [%rd6+2];
	cvt.rn.f64.u16 	%fd1, %rs3;
	mul.f64 	%fd2, %fd1, 0d3FD322D0E5604189;
	cvt.rn.f64.u16 	%fd3, %rs2;
	fma.rn.f64 	%fd4, %fd3, 0d3FE2C8B439581062, %fd2;
	cvt.rn.f64.u16 	%fd5, %rs1;
	fma.rn.f64 	%fd6, %fd5, 0d3FBD2F1A9FBE76C9, %fd4;
	cvt.rn.f32.f64 	%f1, %fd6;
	mul.wide.s32 	%rd7, %r1, 4;
	add.s64 	%rd8, %rd4, %rd7;
	st.global.f32 	[%rd8], %f1;
$L__BB2_2:
	ret;

}
	// .globl	_Z13gray2display_PfPhi
.visible .entry _Z13gray2display_PfPhi(
	.param .u64 .ptr .align 1 _Z13gray2display_PfPhi_param_0,
	.param .u64 .ptr .align 1 _Z13gray2display_PfPhi_param_1,
	.param .u32 _Z13gray2display_PfPhi_param_2
)
{
	.reg .pred 	%p<2>;
	.reg .b16 	%rs<2>;
	.reg .b32 	%r<10>;
	.reg .b32 	%f<4>;
	.reg .b64 	%rd<9>;

	ld.param.u64 	%rd1, [_Z13gray2display_PfPhi_param_0];
	ld.param.u64 	%rd2, [_Z13gray2display_PfPhi_param_1];
	ld.param.u32 	%r2, [_Z13gray2display_PfPhi_param_2];
	mov.u32 	%r3, %ctaid.x;
	mov.u32 	%r4, %ntid.x;
	mov.u32 	%r5, %tid.x;
	mad.lo.s32 	%r1, %r3, %r4, %r5;
	setp.ge.s32 	%p1, %r1, %r2;
	@%p1 bra 	$L__BB3_2;
	cvta.to.global.u64 	%rd3, %rd1;
	cvta.to.global.u64 	%rd4, %rd2;
	mul.wide.s32 	%rd5, %r1, 4;
	add.s64 	%rd6, %rd3, %rd5;
	ld.global.f32 	%f1, [%rd6];
	cvt.rzi.u32.f32 	%r6, %f1;
	shl.b32 	%r7, %r1, 2;
	cvt.s64.s32 	%rd7, %r7;
	add.s64 	%rd8, %rd4, %rd7;
	st.global.u8 	[%rd8], %r6;
	ld.global.f32 	%f2, [%rd6];
	cvt.rzi.u32.f32 	%r8, %f2;
	st.global.u8 	[%rd8+1], %r8;
	ld.global.f32 	%f3, [%rd6];
	cvt.rzi.u32.f32 	%r9, %f3;
	st.global.u8 	[%rd8+2], %r9;
	mov.b16 	%rs1, 0;
	st.global.u8 	[%rd8+3], %rs1;
$L__BB3_2:
	ret;

}
	// .globl	_Z3ad_PfS_S_iiii
.visible .entry _Z3ad_PfS_S_iiii(
	.param .u64 .ptr .align 1 _Z3ad_PfS_S_iiii_param_0,
	.param .u64 .ptr .align 1 _Z3ad_PfS_S_iiii_param_1,
	.param .u64 .ptr .align 1 _Z3ad_PfS_S_iiii_param_2,
	.param .u32 _Z3ad_PfS_S_iiii_param_3,
	.param .u32 _Z3ad_PfS_S_iiii_param_4,
	.param .u32 _Z3ad_PfS_S_iiii_param_5,
	.param .u32 _Z3ad_PfS_S_iiii_param_6
)
{
	.reg .pred 	%p<110>;
	.reg .b32 	%r<122>;
	.reg .b32 	%f<182>;
	.reg .b64 	%rd<66>;

	ld.param.u64 	%rd16, [_Z3ad_PfS_S_iiii_param_0];
	ld.param.u64 	%rd17, [_Z3ad_PfS_S_iiii_param_1];
	ld.param.u64 	%rd15, [_Z3ad_PfS_S_iiii_param_2];
	ld.param.u32 	%r65, [_Z3ad_PfS_S_iiii_param_3];
	ld.param.u32 	%r62, [_Z3ad_PfS_S_iiii_param_4];
	ld.param.u32 	%r63, [_Z3ad_PfS_S_iiii_param_5];
	ld.param.u32 	%r64, [_Z3ad_PfS_S_iiii_param_6];
	cvta.to.global.u64 	%rd1, %rd17;
	cvta.to.global.u64 	%rd2, %rd16;
	mov.u32 	%r66, %ctaid.x;
	mov.u32 	%r67, %ntid.x;
	mov.u32 	%r68, %tid.x;
	mad.lo.s32 	%r1, %r66, %r67, %r68;
	setp.ge.s32 	%p9, %r1, %r65;
	@%p9 bra 	$L__BB4_54;
	div.s32 	%r69, %r1, %r63;
	mul.lo.s32 	%r70, %r69, %r63;
	sub.s32 	%r2, %r1, %r70;
	div.s32 	%r71, %r69, %r62;
	mul.lo.s32 	%r72, %r71, %r62;
	sub.s32 	%r3, %r69, %r72;
	mul.lo.s32 	%r4, %r71, %r64;
	add.s32 	%r5, %r4, %r2;
	setp.lt.s32 	%p10, %r5, 0;
	setp.ge.s32 	%p11, %r5, %r63;
	mov.f32 	%f181, 0fFFC00000;
	or.pred  	%p12, %p10, %p11;
	@%p12 bra 	$L__BB4_53;
	add.s32 	%r74, %r2, -2;
	add.s32 	%r75, %r3, -2;
	setp.gt.s32 	%p13, %r3, 1;
	setp.lt.s32 	%p14, %r75, %r62;
	and.pred  	%p1, %p13, %p14;
	mul.lo.s32 	%r6, %r75, %r63;
	setp.gt.s32 	%p15, %r2, 1;
	setp.lt.s32 	%p16, %r74, %r63;
	and.pred  	%p17, %p15, %p16;
	add.s32 	%r76, %r5, -2;
	setp.gt.s32 	%p18, %r5, 1;
	setp.lt.s32 	%p19, %r76, %r63;
	and.pred  	%p20, %p18, %p19;
	and.pred  	%p2, %p17, %p20;
	and.pred  	%p21, %p2, %p1;
	cvt.s64.s32 	%rd18, %r6;
	cvt.s64.s32 	%rd3, %r2;
	add.s64 	%rd19, %rd3, %rd18;
	shl.b64 	%rd20, %rd19, 2;
	add.s64 	%rd4, %rd2, %rd20;
	cvt.s64.s32 	%rd5, %r4;
	add.s64 	%rd21, %rd19, %rd5;
	shl.b64 	%rd22, %rd21, 2;
	add.s64 	%rd6, %rd1, %rd22;
	mov.b32 	%r98, 0;
	mov.f32 	%f157, 0f00000000;
	not.pred 	%p22, %p21;
	@%p22 bra 	$L__BB4_4;
	ld.global.f32 	%f55, [%rd4+-8];
	ld.global.f32 	%f56, [%rd6+-8];
	sub.f32 	%f57, %f55, %f56;
	abs.f32 	%f58, %f57;
	add.f32 	%f157, %f58, 0f00000000;
	mov.b32 	%r98, 1;
$L__BB4_4:
	setp.gt.s32 	%p23, %r2, 0;
	setp.gt.s32 	%p24, %r63, -1;
	and.pred  	%p25, %p23, %p24;
	setp.gt.s32 	%p26, %r5, 0;
	setp.le.s32 	%p27, %r5, %r63;
	and.pred  	%p28, %p26, %p27;
	and.pred  	%p3, %p25, %p28;
	and.pred  	%p29, %p3, %p1;
	not.pred 	%p30, %p29;
	@%p30 bra 	$L__BB4_6;
	ld.global.f32 	%f59, [%rd4+-4];
	ld.global.f32 	%f60, [%rd6+-4];
	sub.f32 	%f61, %f59, %f60;
	abs.f32 	%f62, %f61;
	add.f32 	%f157, %f157, %f62;
	add.s32 	%r98, %r98, 1;
$L__BB4_6:
	or.b32  	%r10, %r2, %r63;
	setp.lt.s32 	%p31, %r10, 0;
	not.pred 	%p32, %p1;
	or.pred  	%p33, %p31, %p32;
	@%p33 bra 	$L__BB4_8;
	add.s32 	%r78, %r2, %r6;
	mul.wide.s32 	%rd23, %r78, 4;
	add.s64 	%rd24, %rd2, %rd23;
	ld.global.f32 	%f63, [%rd24];
	add.s32 	%r79, %r5, %r6;
	mul.wide.s32 	%rd25, %r79, 4;
	add.s64 	%rd26, %rd1, %rd25;
	ld.global.f32 	%f64, [%rd26];
	sub.f32 	%f65, %f63, %f64;
	abs.f32 	%f66, %f65;
	add.f32 	%f157, %f157, %f66;
	add.s32 	%r98, %r98, 1;
$L__BB4_8:
	add.s32 	%r80, %r2, 1;
	setp.gt.s32 	%p34, %r2, -2;
	setp.lt.s32 	%p35, %r80, %r63;
	and.pred  	%p36, %p34, %p35;
	add.s32 	%r81, %r5, 1;
	setp.gt.s32 	%p37, %r81, -1;
	setp.lt.s32 	%p38, %r81, %r63;
	and.pred  	%p39, %p37, %p38;
	and.pred  	%p4, %p36, %p39;
	setp.gt.s32 	%p41, %r3, 1;
	setp.lt.s32 	%p42, %r75, %r62;
	and.pred  	%p43, %p41, %p42;
	and.pred  	%p44, %p4, %p43;
	not.pred 	%p45, %p44;
	@%p45 bra 	$L__BB4_10;
	ld.global.f32 	%f67, [%rd4+4];
	ld.global.f32 	%f68, [%rd6+4];
	sub.f32 	%f69, %f67, %f68;
	abs.f32 	%f70, %f69;
	add.f32 	%f157, %f157, %f70;
	add.s32 	%r98, %r98, 1;
$L__BB4_10:
	add.s32 	%r83, %r2, 2;
	setp.gt.s32 	%p46, %r2, -3;
	setp.lt.s32 	%p47, %r83, %r63;
	and.pred  	%p48, %p46, %p47;
	add.s32 	%r84, %r5, 2;
	setp.gt.s32 	%p49, %r84, -1;
	setp.lt.s32 	%p50, %r84, %r63;
	and.pred  	%p51, %p49, %p50;
	and.pred  	%p5, %p48, %p51;
	setp.gt.s32 	%p53, %r3, 1;
	setp.lt.s32 	%p54, %r75, %r62;
	and.pred  	%p55, %p53, %p54;
	and.pred  	%p56, %p5, %p55;
	not.pred 	%p57, %p56;
	@%p57 bra 	$L__BB4_12;
	ld.global.f32 	%f71, [%rd4+8];
	ld.global.f32 	%f72, [%rd6+8];
	sub.f32 	%f73, %f71, %f72;
	abs.f32 	%f74, %f73;
	add.f32 	%f157, %f157, %f74;
	add.s32 	%r98, %r98, 1;
$L__BB4_12:
	setp.gt.s32 	%p58, %r3, 0;
	setp.gt.s32 	%p59, %r62, -1;
	and.pred  	%p6, %p58, %p59;
	add.s32 	%r17, %r6, %r63;
	and.pred  	%p60, %p2, %p6;
	cvt.s64.s32 	%rd27, %r17;
	add.s64 	%rd28, %rd3, %rd27;
	shl.b64 	%rd29, %rd28, 2;
	add.s64 	%rd7, %rd2, %rd29;
	add.s64 	%rd30, %rd28, %rd5;
	shl.b64 	%rd31, %rd30, 2;
	add.s64 	%rd8, %rd1, %rd31;
	not.pred 	%p61, %p60;
	@%p61 bra 	$L__BB4_14;
	ld.global.f32 	%f75, [%rd7+-8];
	ld.global.f32 	%f76, [%rd8+-8];
	sub.f32 	%f77, %f75, %f76;
	abs.f32 	%f78, %f77;
	add.f32 	%f157, %f157, %f78;
	add.s32 	%r98, %r98, 1;
$L__BB4_14:
	and.pred  	%p62, %p3, %p6;
	not.pred 	%p63, %p62;
	@%p63 bra 	$L__BB4_16;
	ld.global.f32 	%f79, [%rd7+-4];
	ld.global.f32 	%f80, [%rd8+-4];
	sub.f32 	%f81, %f79, %f80;
	abs.f32 	%f82, %f81;
	add.f32 	%f157, %f157, %f82;
	add.s32 	%r98, %r98, 1;
$L__BB4_16:
	setp.lt.s32 	%p64, %r10, 0;
	not.pred 	%p65, %p6;
	or.pred  	%p66, %p64, %p65;
	@%p66 bra 	$L__BB4_18;
	add.s32 	%r86, %r2, %r17;
	mul.wide.s32 	%rd32, %r86, 4;
	add.s64 	%rd33, %rd2, %rd32;
	ld.global.f32 	%f83, [%rd33];
	add.s32 	%r87, %r5, %r17;
	mul.wide.s32 	%rd34, %r87, 4;
	add.s64 	%rd35, %rd1, %rd34;
	ld.global.f32 	%f84, [%rd35];
	sub.f32 	%f85, %f83, %f84;
	abs.f32 	%f86, %f85;
	add.f32 	%f157, %f157, %f86;
	add.s32 	%r98, %r98, 1;
$L__BB4_18:
	and.pred  	%p67, %p4, %p6;
	not.pred 	%p68, %p67;
	@%p68 bra 	$L__BB4_20;
	ld.global.f32 	%f87, [%rd7+4];
	ld.global.f32 	%f88, [%rd8+4];
	sub.f32 	%f89, %f87, %f88;
	abs.f32 	%f90, %f89;
	add.f32 	%f157, %f157, %f90;
	add.s32 	%r98, %r98, 1;
$L__BB4_20:
	and.pred  	%p69, %p5, %p6;
	not.pred 	%p70, %p69;
	@%p70 bra 	$L__BB4_22;
	ld.global.f32 	%f91, [%rd7+8];
	ld.global.f32 	%f92, [%rd8+8];
	sub.f32 	%f93, %f91, %f92;
	abs.f32 	%f94, %f93;
	add.f32 	%f157, %f157, %f94;
	add.s32 	%r98, %r98, 1;
$L__BB4_22:
	or.b32  	%r28, %r3, %r62;
	setp.lt.s32 	%p71, %r28, 0;
	add.s32 	%r29, %r17, %r63;
	not.pred 	%p72, %p2;
	cvt.s64.s32 	%rd36, %r29;
	add.s64 	%rd37, %rd3, %rd36;
	shl.b64 	%rd38, %rd37, 2;
	add.s64 	%rd9, %rd2, %rd38;
	add.s64 	%rd39, %rd37, %rd5;
	shl.b64 	%rd40, %rd39, 2;
	add.s64 	%rd10, %rd1, %rd40;
	or.pred  	%p73, %p72, %p71;
	@%p73 bra 	$L__BB4_24;
	ld.global.f32 	%f95, [%rd9+-8];
	ld.global.f32 	%f96, [%rd10+-8];
	sub.f32 	%f97, %f95, %f96;
	abs.f32 	%f98, %f97;
	add.f32 	%f157, %f157, %f98;
	add.s32 	%r98, %r98, 1;
$L__BB4_24:
	setp.lt.s32 	%p74, %r28, 0;
	not.pred 	%p75, %p3;
	or.pred  	%p76, %p75, %p74;
	@%p76 bra 	$L__BB4_26;
	ld.global.f32 	%f99, [%rd9+-4];
	ld.global.f32 	%f100, [%rd10+-4];
	sub.f32 	%f101, %f99, %f100;
	abs.f32 	%f102, %f101;
	add.f32 	%f157, %f157, %f102;
	add.s32 	%r98, %r98, 1;
$L__BB4_26:
	or.b32  	%r88, %r28, %r10;
	setp.lt.s32 	%p77, %r88, 0;
	@%p77 bra 	$L__BB4_28;
	add.s32 	%r89, %r2, %r29;
	mul.wide.s32 	%rd41, %r89, 4;
	add.s64 	%rd42, %rd2, %rd41;
	ld.global.f32 	%f103, [%rd42];
	add.s32 	%r90, %r5, %r29;
	mul.wide.s32 	%rd43, %r90, 4;
	add.s64 	%rd44, %rd1, %rd43;
	ld.global.f32 	%f104, [%rd44];
	sub.f32 	%f105, %f103, %f104;
	abs.f32 	%f106, %f105;
	add.f32 	%f157, %f157, %f106;
	add.s32 	%r98, %r98, 1;
$L__BB4_28:
	setp.lt.s32 	%p78, %r28, 0;
	not.pred 	%p79, %p4;
	or.pred  	%p80, %p79, %p78;
	@%p80 bra 	$L__BB4_30;
	ld.global.f32 	%f107, [%rd9+4];
	ld.global.f32 	%f108, [%rd10+4];
	sub.f32 	%f109, %f107, %f108;
	abs.f32 	%f110, %f109;
	add.f32 	%f157, %f157, %f110;
	add.s32 	%r98, %r98, 1;
$L__BB4_30:
	setp.lt.s32 	%p81, %r28, 0;
	not.pred 	%p82, %p5;
	or.pred  	%p83, %p82, %p81;
	@%p83 bra 	$L__BB4_32;
	ld.global.f32 	%f111, [%rd9+8];
	ld.global.f32 	%f112, [%rd10+8];
	sub.f32 	%f113, %f111, %f112;
	abs.f32 	%f114, %f113;
	add.f32 	%f157, %f157, %f114;
	add.s32 	%r98, %r98, 1;
$L__BB4_32:
	add.s32 	%r91, %r3, 1;
	setp.gt.s32 	%p84, %r3, -2;
	setp.lt.s32 	%p85, %r91, %r62;
	and.pred  	%p7, %p84, %p85;
	add.s32 	%r40, %r29, %r63;
	and.pred  	%p86, %p2, %p7;
	cvt.s64.s32 	%rd45, %r40;
	add.s64 	%rd46, %rd3, %rd45;
	shl.b64 	%rd47, %rd46, 2;
	add.s64 	%rd11, %rd2, %rd47;
	add.s64 	%rd48, %rd46, %rd5;
	shl.b64 	%rd49, %rd48, 2;
	add.s64 	%rd12, %rd1, %rd49;
	not.pred 	%p87, %p86;
	@%p87 bra 	$L__BB4_34;
	ld.global.f32 	%f115, [%rd11+-8];
	ld.global.f32 	%f116, [%rd12+-8];
	sub.f32 	%f117, %f115, %f116;
	abs.f32 	%f118, %f117;
	add.f32 	%f157, %f157, %f118;
	add.s32 	%r98, %r98, 1;
$L__BB4_34:
	and.pred  	%p88, %p3, %p7;
	not.pred 	%p89, %p88;
	@%p89 bra 	$L__BB4_36;
	ld.global.f32 	%f119, [%rd11+-4];
	ld.global.f32 	%f120, [%rd12+-4];
	sub.f32 	%f121, %f119, %f120;
	abs.f32 	%f122, %f121;
	add.f32 	%f157, %f157, %f122;
	add.s32 	%r98, %r98, 1;
$L__BB4_36:
	setp.lt.s32 	%p90, %r10, 0;
	not.pred 	%p91, %p7;
	or.pred  	%p92, %p90, %p91;
	@%p92 bra 	$L__BB4_38;
	add.s32 	%r92, %r2, %r40;
	mul.wide.s32 	%rd50, %r92, 4;
	add.s64 	%rd51, %rd2, %rd50;
	ld.global.f32 	%f123, [%rd51];
	add.s32 	%r93, %r5, %r40;
	mul.wide.s32 	%rd52, %r93, 4;
	add.s64 	%rd53, %rd1, %rd52;
	ld.global.f32 	%f124, [%rd53];
	sub.f32 	%f125, %f123, %f124;
	abs.f32 	%f126, %f125;
	add.f32 	%f157, %f157, %f126;
	add.s32 	%r98, %r98, 1;
$L__BB4_38:
	and.pred  	%p93, %p4, %p7;
	not.pred 	%p94, %p93;
	@%p94 bra 	$L__BB4_40;
	ld.global.f32 	%f127, [%rd11+4];
	ld.global.f32 	%f128, [%rd12+4];
	sub.f32 	%f129, %f127, %f128;
	abs.f32 	%f130, %f129;
	add.f32 	%f157, %f157, %f130;
	add.s32 	%r98, %r98, 1;
$L__BB4_40:
	and.pred  	%p95, %p5, %p7;
	not.pred 	%p96, %p95;
	@%p96 bra 	$L__BB4_42;
	ld.global.f32 	%f131, [%rd11+8];
	ld.global.f32 	%f132, [%rd12+8];
	sub.f32 	%f133, %f131, %f132;
	abs.f32 	%f134, %f133;
	add.f32 	%f157, %f157, %f134;
	add.s32 	%r98, %r98, 1;
$L__BB4_42:
	add.s32 	%r94, %r3, 2;
	setp.gt.s32 	%p97, %r3, -3;
	setp.lt.s32 	%p98, %r94, %r62;
	and.pred  	%p8, %p97, %p98;
	add.s32 	%r51, %r40, %r63;
	and.pred  	%p99, %p2, %p8;
	cvt.s64.s32 	%rd54, %r51;
	add.s64 	%rd55, %rd3, %rd54;
	shl.b64 	%rd56, %rd55, 2;
	add.s64 	%rd13, %rd2, %rd56;
	add.s64 	%rd57, %rd55, %rd5;
	shl.b64 	%rd58, %rd57, 2;
	add.s64 	%rd14, %rd1, %rd58;
	not.pred 	%p100, %p99;
	@%p100 bra 	$L__BB4_44;
	ld.global.f32 	%f135, [%rd13+-8];
	ld.global.f32 	%f136, [%rd14+-8];
	sub.f32 	%f137, %f135, %f136;
	abs.f32 	%f138, %f137;
	add.f32 	%f157, %f157, %f138;
	add.s32 	%r98, %r98, 1;
$L__BB4_44:
	and.pred  	%p101, %p3, %p8;
	not.pred 	%p102, %p101;
	@%p102 bra 	$L__BB4_46;
	ld.global.f32 	%f139, [%rd13+-4];
	ld.global.f32 	%f140, [%rd14+-4];
	sub.f32 	%f141, %f139, %f140;
	abs.f32 	%f142, %f141;
	add.f32 	%f157, %f157, %f142;
	add.s32 	%r98, %r98, 1;
$L__BB4_46:
	setp.lt.s32 	%p103, %r10, 0;
	not.pred 	%p104, %p8;
	or.pred  	%p105, %p103, %p104;
	@%p105 bra 	$L__BB4_48;
	add.s32 	%r95, %r2, %r51;
	mul.wide.s32 	%rd59, %r95, 4;
	add.s64 	%rd60, %rd2, %rd59;
	ld.global.f32 	%f143, [%rd60];
	add.s32 	%r96, %r5, %r51;
	mul.wide.s32 	%rd61, %r96, 4;
	add.s64 	%rd62, %rd1, %rd61;
	ld.global.f32 	%f144, [%rd62];
	sub.f32 	%f145, %f143, %f144;
	abs.f32 	%f146, %f145;
	add.f32 	%f157, %f157, %f146;
	add.s32 	%r98, %r98, 1;
$L__BB4_48:
	and.pred  	%p106, %p4, %p8;
	not.pred 	%p107, %p106;
	@%p107 bra 	$L__BB4_50;
	ld.global.f32 	%f147, [%rd13+4];
	ld.global.f32 	%f148, [%rd14+4];
	sub.f32 	%f149, %f147, %f148;
	abs.f32 	%f150, %f149;
	add.f32 	%f157, %f157, %f150;
	add.s32 	%r98, %r98, 1;
$L__BB4_50:
	and.pred  	%p108, %p5, %p8;
	not.pred 	%p109, %p108;
	@%p109 bra 	$L__BB4_52;
	ld.global.f32 	%f151, [%rd13+8];
	ld.global.f32 	%f152, [%rd14+8];
	sub.f32 	%f153, %f151, %f152;
	abs.f32 	%f154, %f153;
	add.f32 	%f157, %f157, %f154;
	add.s32 	%r98, %r98, 1;
$L__BB4_52:
	cvt.rn.f32.u32 	%f155, %r98;
	div.rn.f32 	%f181, %f157, %f155;
$L__BB4_53:
	cvta.to.global.u64 	%rd63, %rd15;
	mul.wide.s32 	%rd64, %r1, 4;
	add.s64 	%rd65, %rd63, %rd64;
	st.global.f32 	[%rd65], %f181;
$L__BB4_54:
	ret;

}
	// .globl	_Z7argmin_PfS_iii
.visible .entry _Z7argmin_PfS_iii(
	.param .u64 .ptr .align 1 _Z7argmin_PfS_iii_param_0,
	.param .u64 .ptr .align 1 _Z7argmin_PfS_iii_param_1,
	.param .u32 _Z7argmin_PfS_iii_param_2,
	.param .u32 _Z7argmin_PfS_iii_param_3,
	.param .u32 _Z7argmin_PfS_iii_param_4
)
{
	.reg .pred 	%p<40>;
	.reg .b32 	%r<117>;
	.reg .b32 	%f<75>;
	.reg .b64 	%rd<43>;

	ld.param.u64 	%rd3, [_Z7argmin_PfS_iii_param_0];
	ld.param.u64 	%rd2, [_Z7argmin_PfS_iii_param_1];
	ld.param.u32 	%r39, [_Z7argmin_PfS_iii_param_2];
	ld.param.u32 	%r37, [_Z7argmin_PfS_iii_param_3];
	ld.param.u32 	%r38, [_Z7argmin_PfS_iii_param_4];
	cvta.to.global.u64 	%rd1, %rd3;
	mov.u32 	%r40, %ctaid.x;
	mov.u32 	%r41, %ntid.x;
	mov.u32 	%r42, %tid.x;
	mad.lo.s32 	%r1, %r40, %r41, %r42;
	setp.ge.s32 	%p1, %r1, %r39;
	@%p1 bra 	$L__BB5_16;
	setp.lt.s32 	%p2, %r37, 1;
	mov.f32 	%f74, 0f00000000;
	@%p2 bra 	$L__BB5_15;
	and.b32  	%r2, %r37, 15;
	setp.lt.u32 	%p3, %r37, 16;
	mov.f32 	%f70, 0f7F800000;
	mov.b32 	%r107, 0;
	mov.u32 	%r116, %r107;
	@%p3 bra 	$L__BB5_5;
	and.b32  	%r107, %r37, 2147483632;
	shl.b32 	%r4, %r38, 4;
	mov.f32 	%f70, 0f7F800000;
	mov.b32 	%r101, 0;
	mul.wide.s32 	%rd6, %r38, 4;
	mov.u32 	%r100, %r1;
	mov.u32 	%r116, %r101;
$L__BB5_4:
	.pragma "nounroll";
	mul.wide.s32 	%rd4, %r100, 4;
	add.s64 	%rd5, %rd1, %rd4;
	ld.global.f32 	%f15, [%rd5];
	setp.lt.f32 	%p4, %f15, %f70;
	selp.b32 	%r46, %r101, %r116, %p4;
	selp.f32 	%f16, %f15, %f70, %p4;
	add.s64 	%rd7, %rd5, %rd6;
	ld.global.f32 	%f17, [%rd7];
	setp.lt.f32 	%p5, %f17, %f16;
	add.s32 	%r47, %r101, 1;
	selp.b32 	%r48, %r47, %r46, %p5;
	selp.f32 	%f18, %f17, %f16, %p5;
	add.s64 	%rd8, %rd7, %rd6;
	ld.global.f32 	%f19, [%rd8];
	setp.lt.f32 	%p6, %f19, %f18;
	add.s32 	%r49, %r101, 2;
	selp.b32 	%r50, %r49, %r48, %p6;
	selp.f32 	%f20, %f19, %f18, %p6;
	add.s64 	%rd9, %rd8, %rd6;
	ld.global.f32 	%f21, [%rd9];
	setp.lt.f32 	%p7, %f21, %f20;
	add.s32 	%r51, %r101, 3;
	selp.b32 	%r52, %r51, %r50, %p7;
	selp.f32 	%f22, %f21, %f20, %p7;
	add.s64 	%rd10, %rd9, %rd6;
	ld.global.f32 	%f23, [%rd10];
	setp.lt.f32 	%p8, %f23, %f22;
	add.s32 	%r53, %r101, 4;
	selp.b32 	%r54, %r53, %r52, %p8;
	selp.f32 	%f24, %f23, %f22, %p8;
	add.s64 	%rd11, %rd10, %rd6;
	ld.global.f32 	%f25, [%rd11];
	setp.lt.f32 	%p9, %f25, %f24;
	add.s32 	%r55, %r101, 5;
	selp.b32 	%r56, %r55, %r54, %p9;
	selp.f32 	%f26, %f25, %f24, %p9;
	add.s64 	%rd12, %rd11, %rd6;
	ld.global.f32 	%f27, [%rd12];
	setp.lt.f32 	%p10, %f27, %f26;
	add.s32 	%r57, %r101, 6;
	selp.b32 	%r58, %r57, %r56, %p10;
	selp.f32 	%f28, %f27, %f26, %p10;
	add.s64 	%rd13, %rd12, %rd6;
	ld.global.f32 	%f29, [%rd13];
	setp.lt.f32 	%p11, %f29, %f28;
	add.s32 	%r59, %r101, 7;
	selp.b32 	%r60, %r59, %r58, %p11;
	selp.f32 	%f30, %f29, %f28, %p11;
	add.s64 	%rd14, %rd13, %rd6;
	ld.global.f32 	%f31, [%rd14];
	setp.lt.f32 	%p12, %f31, %f30;
	add.s32 	%r61, %r101, 8;
	selp.b32 	%r62, %r61, %r60, %p12;
	selp.f32 	%f32, %f31, %f30, %p12;
	add.s64 	%rd15, %rd14, %rd6;
	ld.global.f32 	%f33, [%rd15];
	setp.lt.f32 	%p13, %f33, %f32;
	add.s32 	%r63, %r101, 9;
	selp.b32 	%r64, %r63, %r62, %p13;
	selp.f32 	%f34, %f33, %f32, %p13;
	add.s64 	%rd16, %rd15, %rd6;
	ld.global.f32 	%f35, [%rd16];
	setp.lt.f32 	%p14, %f35, %f34;
	add.s32 	%r65, %r101, 10;
	selp.b32 	%r66, %r65, %r64, %p14;
	selp.f32 	%f36, %f35, %f34, %p14;
	add.s64 	%rd17, %rd16, %rd6;
	ld.global.f32 	%f37, [%rd17];
	setp.lt.f32 	%p15, %f37, %f36;
	add.s32 	%r67, %r101, 11;
	selp.b32 	%r68, %r67, %r66, %p15;
	selp.f32 	%f38, %f37, %f36, %p15;
	add.s64 	%rd18, %rd17, %rd6;
	ld.global.f32 	%f39, [%rd18];
	setp.lt.f32 	%p16, %f39, %f38;
	add.s32 	%r69, %r101, 12;
	selp.b32 	%r70, %r69, %r68, %p16;
	selp.f32 	%f40, %f39, %f38, %p16;
	add.s64 	%rd19, %rd18, %rd6;
	ld.global.f32 	%f41, [%rd19];
	setp.lt.f32 	%p17, %f41, %f40;
	add.s32 	%r71, %r101, 13;
	selp.b32 	%r72, %r71, %r70, %p17;
	selp.f32 	%f42, %f41, %f40, %p17;
	add.s64 	%rd20, %rd19, %rd6;
	ld.global.f32 	%f43, [%rd20];
	setp.lt.f32 	%p18, %f43, %f42;
	add.s32 	%r73, %r101, 14;
	selp.b32 	%r74, %r73, %r72, %p18;
	selp.f32 	%f44, %f43, %f42, %p18;
	add.s64 	%rd21, %rd20, %rd6;
	ld.global.f32 	%f45, [%rd21];
	setp.lt.f32 	%p19, %f45, %f44;
	add.s32 	%r75, %r101, 15;
	selp.b32 	%r116, %r75, %r74, %p19;
	selp.f32 	%f70, %f45, %f44, %p19;
	add.s32 	%r100, %r100, %r4;
	add.s32 	%r101, %r101, 16;
	setp.ne.s32 	%p20, %r101, %r107;
	@%p20 bra 	$L__BB5_4;
$L__BB5_5:
	setp.eq.s32 	%p21, %r2, 0;
	@%p21 bra 	$L__BB5_14;
	and.b32  	%r14, %r37, 7;
	setp.lt.u32 	%p22, %r2, 8;
	@%p22 bra 	$L__BB5_8;
	mad.lo.s32 	%r77, %r107, %r38, %r1;
	mul.wide.s32 	%rd22, %r77, 4;
	add.s64 	%rd23, %rd1, %rd22;
	ld.global.f32 	%f46, [%rd23];
	setp.lt.f32 	%p23, %f46, %f70;
	selp.b32 	%r78, %r107, %r116, %p23;
	selp.f32 	%f47, %f46, %f70, %p23;
	add.s32 	%r79, %r107, 1;
	mul.wide.s32 	%rd24, %r38, 4;
	add.s64 	%rd25, %rd23, %rd24;
	ld.global.f32 	%f48, [%rd25];
	setp.lt.f32 	%p24, %f48, %f47;
	selp.b32 	%r80, %r79, %r78, %p24;
	selp.f32 	%f49, %f48, %f47, %p24;
	add.s32 	%r81, %r107, 2;
	add.s64 	%rd26, %rd25, %rd24;
	ld.global.f32 	%f50, [%rd26];
	setp.lt.f32 	%p25, %f50, %f49;
	selp.b32 	%r82, %r81, %r80, %p25;
	selp.f32 	%f51, %f50, %f49, %p25;
	add.s32 	%r83, %r107, 3;
	add.s64 	%rd27, %rd26, %rd24;
	ld.global.f32 	%f52, [%rd27];
	setp.lt.f32 	%p26, %f52, %f51;
	selp.b32 	%r84, %r83, %r82, %p26;
	selp.f32 	%f53, %f52, %f51, %p26;
	add.s32 	%r85, %r107, 4;
	add.s64 	%rd28, %rd27, %rd24;
	ld.global.f32 	%f54, [%rd28];
	setp.lt.f32 	%p27, %f54, %f53;
	selp.b32 	%r86, %r85, %r84, %p27;
	selp.f32 	%f55, %f54, %f53, %p27;
	add.s32 	%r87, %r107, 5;
	add.s64 	%rd29, %rd28, %rd24;
	ld.global.f32 	%f56, [%rd29];
	setp.lt.f32 	%p28, %f56, %f55;
	selp.b32 	%r88, %r87, %r86, %p28;
	selp.f32 	%f57, %f56, %f55, %p28;
	add.s32 	%r89, %r107, 6;
	add.s64 	%rd30, %rd29, %rd24;
	ld.global.f32 	%f58, [%rd30];
	setp.lt.f32 	%p29, %f58, %f57;
	selp.b32 	%r90, %r89, %r88, %p29;
	selp.f32 	%f59, %f58, %f57, %p29;
	add.s32 	%r91, %r107, 7;
	add.s64 	%rd31, %rd30, %rd24;
	ld.global.f32 	%f60, [%rd31];
	setp.lt.f32 	%p30, %f60, %f59;
	selp.b32 	%r116, %r91, %r90, %p30;
	selp.f32 	%f70, %f60, %f59, %p30;
	add.s32 	%r107, %r107, 8;
$L__BB5_8:
	setp.eq.s32 	%p31, %r14, 0;
	@%p31 bra 	$L__BB5_14;
	and.b32  	%r20, %r37, 3;
	setp.lt.u32 	%p32, %r14, 4;
	@%p32 bra 	$L__BB5_11;
	mad.lo.s32 	%r93, %r107, %r38, %r1;
	mul.wide.s32 	%rd32, %r93, 4;
	add.s64 	%rd33, %rd1, %rd32;
	ld.global.f32 	%f61, [%rd33];
	setp.lt.f32 	%p33, %f61, %f70;
	selp.b32 	%r94, %r107, %r116, %p33;
	selp.f32 	%f62, %f61, %f70, %p33;
	add.s32 	%r95, %r107, 1;
	mul.wide.s32 	%rd34, %r38, 4;
	add.s64 	%rd35, %rd33, %rd34;
	ld.global.f32 	%f63, [%rd35];
	setp.lt.f32 	%p34, %f63, %f62;
	selp.b32 	%r96, %r95, %r94, %p34;
	selp.f32 	%f64, %f63, %f62, %p34;
	add.s32 	%r97, %r107, 2;
	add.s64 	%rd36, %rd35, %rd34;
	ld.global.f32 	%f65, [%rd36];
	setp.lt.f32 	%p35, %f65, %f64;
	selp.b32 	%r98, %r97, %r96, %p35;
	selp.f32 	%f66, %f65, %f64, %p35;
	add.s32 	%r99, %r107, 3;
	add.s64 	%rd37, %rd36, %rd34;
	ld.global.f32 	%f67, [%rd37];
	setp.lt.f32 	%p36, %f67, %f66;
	selp.b32 	%r116, %r99, %r98, %p36;
	selp.f32 	%f70, %f67, %f66, %p36;
	add.s32 	%r107, %r107, 4;
$L__BB5_11:
	setp.eq.s32 	%p37, %r20, 0;
	@%p37 bra 	$L__BB5_14;
	mad.lo.s32 	%r113, %r107, %r38, %r1;
	neg.s32 	%r112, %r20;
$L__BB5_13:
	.pragma "nounroll";
	mul.wide.s32 	%rd38, %r113, 4;
	add.s64 	%rd39, %rd1, %rd38;
	ld.global.f32 	%f68, [%rd39];
	setp.lt.f32 	%p38, %f68, %f70;
	selp.b32 	%r116, %r107, %r116, %p38;
	selp.f32 	%f70, %f68, %f70, %p38;
	add.s32 	%r107, %r107, 1;
	add.s32 	%r113, %r113, %r38;
	add.s32 	%r112, %r112, 1;
	setp.ne.s32 	%p39, %r112, 0;
	@%p39 bra 	$L__BB5_13;
$L__BB5_14:
	cvt.rn.f32.u32 	%f74, %r116;
$L__BB5_15:
	cvta.to.global.u64 	%rd40, %rd2;
	mul.wide.s32 	%rd41, %r1, 4;
	add.s64 	%rd42, %rd40, %rd41;
	st.global.f32 	[%rd42], %f74;
$L__BB5_16:
	ret;

}
	// .globl	_Z11downsample_PfS_iii
.visible .entry _Z11downsample_PfS_iii(
	.param .u64 .ptr .align 1 _Z11downsample_PfS_iii_param_0,
	.param .u64 .ptr .align 1 _Z11downsample_PfS_iii_param_1,
	.param .u32 _Z11downsample_PfS_iii_param_2,
	.param .u32 _Z11downsample_PfS_iii_param_3,
	.param .u32 _Z11downsample_PfS_iii_param_4
)
{
	.reg .pred 	%p<2>;
	.reg .b32 	%r<16>;
	.reg .b32 	%f<5>;
	.reg .b64 	%rd<9>;

	ld.param.u64 	%rd1, [_Z11downsample_PfS_iii_param_0];
	ld.param.u64 	%rd2, [_Z11downsample_PfS_iii_param_1];
	ld.param.u32 	%r2, [_Z11downsample_PfS_iii_param_2];
	ld.param.u32 	%r3, [_Z11downsample_PfS_iii_param_3];
	ld.param.u32 	%r4, [_Z11downsample_PfS_iii_param_4];
	mov.u32 	%r5, %ctaid.x;
	mov.u32 	%r6, %ntid.x;
	mov.u32 	%r7, %tid.x;
	mad.lo.s32 	%r1, %r5, %r6, %r7;
	setp.ge.s32 	%p1, %r1, %r4;
	@%p1 bra 	$L__BB6_2;
	cvta.to.global.u64 	%rd3, %rd1;
	cvta.to.global.u64 	%rd4, %rd2;
	div.s32 	%r8, %r1, %r3;
	mul.lo.s32 	%r9, %r8, %r3;
	sub.s32 	%r10, %r1, %r9;
	div.s32 	%r11, %r8, %r2;
	div.s32 	%r12, %r3, %r2;
	div.s32 	%r13, %r10, %r2;
	mad.lo.s32 	%r14, %r12, %r11, %r13;
	mul.wide.s32 	%rd5, %r14, 4;
	add.s64 	%rd6, %rd4, %rd5;
	mul.wide.s32 	%rd7, %r1, 4;
	add.s64 	%rd8, %rd3, %rd7;
	ld.global.f32 	%f1, [%rd8];
	mul.lo.s32 	%r15, %r2, %r2;
	cvt.rn.f32.u32 	%f2, %r15;
	div.rn.f32 	%f3, %f1, %f2;
	atom.global.add.f32 	%f4, [%rd6], %f3;
$L__BB6_2:
	ret;

}


// ===== COMPILED SASS (sm_100) =====

	.target	sm_100

	.elftype	@"ET_EXEC"


//--------------------- .note.nv.tkinfo           --------------------------
	.section	.note.nv.tkinfo,"",@"SHT_NOTE"
	.sectionflags	@"SHF_NOTE_NV_TKINFO"
	.tkinfo
        /*0018*/ 	.word	0x00000002
        /*0030*/ 	.string	""
        /*0030*/ 	.string	"ptxas"
        /*0030*/ 	.string	"Cuda compilation tools, release 13.0, V13.0.88"
        /*0030*/ 	.string	"Build cuda_13.0.r13.0/compiler.36424714_0"
        /*0030*/ 	.string	"-arch sm_100 -m 64 "



//--------------------- .note.nv.cuinfo           --------------------------
	.section	.note.nv.cuinfo,"",@"SHT_NOTE"
	.sectionflags	@"SHF_NOTE_NV_CUINFO"
        /*0018*/ 	.short	0x0002
        /*001a*/ 	.short	0x0064
        /*001c*/ 	.short	0x0082
	.zero		2


//--------------------- .nv.info                  --------------------------
	.section	.nv.info,"",@"SHT_CUDA_INFO"
	.align	4


	//----- nvinfo : EIATTR_REGCOUNT
	.align		4
        /*0000*/ 	.byte	0x04, 0x2f
        /*0002*/ 	.short	(.L_1 - .L_0)
	.align		4
.L_0:
        /*0004*/ 	.word	index@(_Z5zero_Pfi)
        /*0008*/ 	.word	0x00000008


	//----- nvinfo : EIATTR_FRAME_SIZE
	.align		4
.L_1:
        /*000c*/ 	.byte	0x04, 0x11
        /*000e*/ 	.short	(.L_3 - .L_2)
	.align		4
.L_2:
        /*0010*/ 	.word	index@(_Z5zero_Pfi)
        /*0014*/ 	.word	0x00000000


	//----- nvinfo : EIATTR_REGCOUNT
	.align		4
.L_3:
        /*0018*/ 	.byte	0x04, 0x2f
        /*001a*/ 	.short	(.L_5 - .L_4)
	.align		4
.L_4:
        /*001c*/ 	.word	index@(_Z4mul_Pffi)
        /*0020*/ 	.word	0x00000008


	//----- nvinfo : EIATTR_FRAME_SIZE
	.align		4
.L_5:
        /*0024*/ 	.byte	0x04, 0x11
        /*0026*/ 	.short	(.L_7 - .L_6)
	.align		4
.L_6:
        /*0028*/ 	.word	index@(_Z4mul_Pffi)
        /*002c*/ 	.word	0x00000000


	//----- nvinfo : EIATTR_REGCOUNT
	.align		4
.L_7:
        /*0030*/ 	.byte	0x04, 0x2f
        /*0032*/ 	.short	(.L_9 - .L_8)
	.align		4
.L_8:
        /*0034*/ 	.word	index@(_Z9rgb2gray_PhPfi)
        /*0038*/ 	.word	0x00000010


	//----- nvinfo : EIATTR_FRAME_SIZE
	.align		4
.L_9:
        /*003c*/ 	.byte	0x04, 0x11
        /*003e*/ 	.short	(.L_11 - .L_10)
	.align		4
.L_10:
        /*0040*/ 	.word	index@(_Z9rgb2gray_PhPfi)
        /*0044*/ 	.word	0x00000000


	//----- nvinfo : EIATTR_REGCOUNT
	.align		4
.L_11:
        /*0048*/ 	.byte	0x04, 0x2f
        /*004a*/ 	.short	(.L_13 - .L_12)
	.align		4
.L_12:
        /*004c*/ 	.word	index@(_Z13gray2display_PfPhi)
        /*0050*/ 	.word	0x0000000e


	//----- nvinfo : EIATTR_FRAME_SIZE
	.align		4
.L_13:
        /*0054*/ 	.byte	0x04, 0x11
        /*0056*/ 	.short	(.L_15 - .L_14)
	.align		4
.L_14:
        /*0058*/ 	.word	index@(_Z13gray2display_PfPhi)
        /*005c*/ 	.word	0x00000000


	//----- nvinfo : EIATTR_REGCOUNT
	.align		4
.L_15:
        /*0060*/ 	.byte	0x04, 0x2f
        /*0062*/ 	.short	(.L_17 - .L_16)
	.align		4
.L_16:
        /*0064*/ 	.word	index@(_Z3ad_PfS_S_iiii)
        /*0068*/ 	.word	0x00000020


	//----- nvinfo : EIATTR_FRAME_SIZE
	.align		4
.L_17:
        /*006c*/ 	.byte	0x04, 0x11
        /*006e*/ 	.short	(.L_19 - .L_18)
	.align		4
.L_18:
        /*0070*/ 	.word	index@($__internal_1_$__cuda_sm3x_div_rn_noftz_f32_slowpath)
        /*0074*/ 	.word	0x00000000


	//----- nvinfo : EIATTR_FRAME_SIZE
	.align		4
.L_19:
        /*0078*/ 	.byte	0x04, 0x11
        /*007a*/ 	.short	(.L_21 - .L_20)
	.align		4
.L_20:
        /*007c*/ 	.word	index@(_Z3ad_PfS_S_iiii)
        /*0080*/ 	.word	0x00000000


	//----- nvinfo : EIATTR_REGCOUNT
	.align		4
.L_21:
        /*0084*/ 	.byte	0x04, 0x2f
        /*0086*/ 	.short	(.L_23 - .L_22)
	.align		4
.L_22:
        /*0088*/ 	.word	index@(_Z7argmin_PfS_iii)
        /*008c*/ 	.word	0x00000020


	//----- nvinfo : EIATTR_FRAME_SIZE
	.align		4
.L_23:
        /*0090*/ 	.byte	0x04, 0x11
        /*0092*/ 	.short	(.L_25 - .L_24)
	.align		4
.L_24:
        /*0094*/ 	.word	index@(_Z7argmin_PfS_iii)
        /*0098*/ 	.word	0x00000000


	//----- nvinfo : EIATTR_REGCOUNT
	.align		4
.L_25:
        /*009c*/ 	.byte	0x04, 0x2f
        /*009e*/ 	.short	(.L_27 - .L_26)
	.align		4
.L_26:
        /*00a0*/ 	.word	index@(_Z11downsample_PfS_iii)
        /*00a4*/ 	.word	0x00000012


	//----- nvinfo : EIATTR_FRAME_SIZE
	.align		4
.L_27:
        /*00a8*/ 	.byte	0x04, 0x11
        /*00aa*/ 	.short	(.L_29 - .L_28)
	.align		4
.L_28:
        /*00ac*/ 	.word	index@($__internal_0_$__cuda_sm3x_div_rn_noftz_f32_slowpath)
        /*00b0*/ 	.word	0x00000000


	//----- nvinfo : EIATTR_FRAME_SIZE
	.align		4
.L_29:
        /*00b4*/ 	.byte	0x04, 0x11
        /*00b6*/ 	.short	(.L_31 - .L_30)
	.align		4
.L_30:
        /*00b8*/ 	.word	index@(_Z11downsample_PfS_iii)
        /*00bc*/ 	.word	0x00000000


	//----- nvinfo : EIATTR_MIN_STACK_SIZE
	.align		4
.L_31:
        /*00c0*/ 	.byte	0x04, 0x12
        /*00c2*/ 	.short	(.L_33 - .L_32)
	.align		4
.L_32:
        /*00c4*/ 	.word	index@(_Z11downsample_PfS_iii)
        /*00c8*/ 	.word	0x00000000


	//----- nvinfo : EIATTR_MIN_STACK_SIZE
	.align		4
.L_33:
        /*00cc*/ 	.byte	0x04, 0x12
        /*00ce*/ 	.short	(.L_35 - .L_34)
	.align		4
.L_34:
        /*00d0*/ 	.word	index@(_Z7argmin_PfS_iii)
        /*00d4*/ 	.word	0x00000000


	//----- nvinfo : EIATTR_MIN_STACK_SIZE
	.align		4
.L_35:
        /*00d8*/ 	.byte	0x04, 0x12
        /*00da*/ 	.short	(.L_37 - .L_36)
	.align		4
.L_36:
        /*00dc*/ 	.word	index@(_Z3ad_PfS_S_iiii)
        /*00e0*/ 	.word	0x00000000


	//----- nvinfo : EIATTR_MIN_STACK_SIZE
	.align		4
.L_37:
        /*00e4*/ 	.byte	0x04, 0x12
        /*00e6*/ 	.short	(.L_39 - .L_38)
	.align		4
.L_38:
        /*00e8*/ 	.word	index@(_Z13gray2display_PfPhi)
        /*00ec*/ 	.word	0x00000000


	//----- nvinfo : EIATTR_MIN_STACK_SIZE
	.align		4
.L_39:
        /*00f0*/ 	.byte	0x04, 0x12
        /*00f2*/ 	.short	(.L_41 - .L_40)
	.align		4
.L_40:
        /*00f4*/ 	.word	index@(_Z9rgb2gray_PhPfi)
        /*00f8*/ 	.word	0x00000000


	//----- nvinfo : EIATTR_MIN_STACK_SIZE
	.align		4
.L_41:
        /*00fc*/ 	.byte	0x04, 0x12
        /*00fe*/ 	.short	(.L_43 - .L_42)
	.align		4
.L_42:
        /*0100*/ 	.word	index@(_Z4mul_Pffi)
        /*0104*/ 	.word	0x00000000


	//----- nvinfo : EIATTR_MIN_STACK_SIZE
	.align		4
.L_43:
        /*0108*/ 	.byte	0x04, 0x12
        /*010a*/ 	.short	(.L_45 - .L_44)
	.align		4
.L_44:
        /*010c*/ 	.word	index@(_Z5zero_Pfi)
        /*0110*/ 	.word	0x00000000
.L_45:


//--------------------- .nv.compat                --------------------------
	.section	.nv.compat,"",@"SHT_CUDA_COMPAT_INFO"
	.align	4
        /*0000*/ 	.byte	0x02, 0x09, 0x00, 0x00, 0x02, 0x02, 0x01, 0x00, 0x02, 0x05, 0x05, 0x00, 0x03, 0x07, 0x01, 0x01
        /*0010*/ 	.byte	0x02, 0x03, 0x00, 0x00, 0x02, 0x06, 0x01, 0x00, 0x04, 0x0b, 0x08, 0x00, 0x01, 0x00, 0x00, 0x00
        /*0020*/ 	.byte	0x00, 0x00, 0x00, 0x00


//--------------------- .nv.info._Z11downsample_PfS_iii --------------------------
	.section	.nv.info._Z11downsample_PfS_iii,"",@"SHT_CUDA_INFO"
	.sectionflags	@""
	.align	4


	//----- nvinfo : EIATTR_CUDA_API_VERSION
	.align		4
        /*0000*/ 	.byte	0x04, 0x37
        /*0002*/ 	.short	(.L_47 - .L_46)
.L_46:
        /*0004*/ 	.word	0x00000082


	//----- nvinfo : EIATTR_KPARAM_INFO
	.align		4
.L_47:
        /*0008*/ 	.byte	0x04, 0x17
        /*000a*/ 	.short	(.L_49 - .L_48)
.L_48:
        /*000c*/ 	.word	0x00000000
        /*0010*/ 	.short	0x0004
        /*0012*/ 	.short	0x0018
        /*0014*/ 	.byte	0x00, 0xf0, 0x11, 0x00


	//----- nvinfo : EIATTR_KPARAM_INFO
	.align		4
.L_49:
        /*0018*/ 	.byte	0x04, 0x17
        /*001a*/ 	.short	(.L_51 - .L_50)
.L_50:
        /*001c*/ 	.word	0x00000000
        /*0020*/ 	.short	0x0003
        /*0022*/ 	.short	0x0014
        /*0024*/ 	.byte	0x00, 0xf0, 0x11, 0x00


	//----- nvinfo : EIATTR_KPARAM_INFO
	.align		4
.L_51:
        /*0028*/ 	.byte	0x04, 0x17
        /*002a*/ 	.short	(.L_53 - .L_52)
.L_52:
        /*002c*/ 	.word	0x00000000
        /*0030*/ 	.short	0x0002
        /*0032*/ 	.short	0x0010
        /*0034*/ 	.byte	0x00, 0xf0, 0x11, 0x00


	//----- nvinfo : EIATTR_KPARAM_INFO
	.align		4
.L_53:
        /*0038*/ 	.byte	0x04, 0x17
        /*003a*/ 	.short	(.L_55 - .L_54)
.L_54:
        /*003c*/ 	.word	0x00000000
        /*0040*/ 	.short	0x0001
        /*0042*/ 	.short	0x0008
        /*0044*/ 	.byte	0x00, 0xf5, 0x21, 0x00


	//----- nvinfo : EIATTR_KPARAM_INFO
	.align		4
.L_55:
        /*0048*/ 	.byte	0x04, 0x17
        /*004a*/ 	.short	(.L_57 - .L_56)
.L_56:
        /*004c*/ 	.word	0x00000000
        /*0050*/ 	.short	0x0000
        /*0052*/ 	.short	0x0000
        /*0054*/ 	.byte	0x00, 0xf5, 0x21, 0x00


	//----- nvinfo : EIATTR_SPARSE_MMA_MASK
	.align		4
.L_57:
        /*0058*/ 	.byte	0x03, 0x50
        /*005a*/ 	.short	0x0000


	//----- nvinfo : EIATTR_MAXREG_COUNT
	.align		4
        /*005c*/ 	.byte	0x03, 0x1b
        /*005e*/ 	.short	0x00ff


	//----- nvinfo : EIATTR_MERCURY_ISA_VERSION
	.align		4
        /*0060*/ 	.byte	0x03, 0x5f
        /*0062*/ 	.short	0x0101


	//----- nvinfo : EIATTR_VRC_CTA_INIT_COUNT
	.align		4
        /*0064*/ 	.byte	0x02, 0x4a
	.zero		1
	.zero		1


	//----- nvinfo : EIATTR_EXIT_INSTR_OFFSETS
	.align		4
        /*0068*/ 	.byte	0x04, 0x1c
        /*006a*/ 	.short	(.L_59 - .L_58)


	//   ....[0]....
.L_58:
        /*006c*/ 	.word	0x00000070


	//   ....[1]....
        /*0070*/ 	.word	0x000006c0


	//----- nvinfo : EIATTR_CRS_STACK_SIZE
	.align		4
.L_59:
        /*0074*/ 	.byte	0x04, 0x1e
        /*0076*/ 	.short	(.L_61 - .L_60)
.L_60:
        /*0078*/ 	.word	0x00000000


	//----- nvinfo : EIATTR_CBANK_PARAM_SIZE
	.align		4
.L_61:
        /*007c*/ 	.byte	0x03, 0x19
        /*007e*/ 	.short	0x001c


	//----- nvinfo : EIATTR_PARAM_CBANK
	.align		4
        /*0080*/ 	.byte	0x04, 0x0a
        /*0082*/ 	.short	(.L_63 - .L_62)
	.align		4
.L_62:
        /*0084*/ 	.word	index@(.nv.constant0._Z11downsample_PfS_iii)
        /*0088*/ 	.short	0x0380
        /*008a*/ 	.short	0x001c


	//----- nvinfo : EIATTR_SW_WAR
	.align		4
.L_63:
        /*008c*/ 	.byte	0x04, 0x36
        /*008e*/ 	.short	(.L_65 - .L_64)
.L_64:
        /*0090*/ 	.word	0x00000008
.L_65:


//--------------------- .nv.info._Z7argmin_PfS_iii --------------------------
	.section	.nv.info._Z7argmin_PfS_iii,"",@"SHT_CUDA_INFO"
	.sectionflags	@""
	.align	4


	//----- nvinfo : EIATTR_CUDA_API_VERSION
	.align		4
        /*0000*/ 	.byte	0x04, 0x37
        /*0002*/ 	.short	(.L_67 - .L_66)
.L_66:
        /*0004*/ 	.word	0x00000082


	//----- nvinfo : EIATTR_KPARAM_INFO
	.align		4
.L_67:
        /*0008*/ 	.byte	0x04, 0x17
        /*000a*/ 	.short	(.L_69 - .L_68)
.L_68:
        /*000c*/ 	.word	0x00000000
        /*0010*/ 	.short	0x0004
        /*0012*/ 	.short	0x0018
        /*0014*/ 	.byte	0x00, 0xf0, 0x11, 0x00


	//----- nvinfo : EIATTR_KPARAM_INFO
	.align		4
.L_69:
        /*0018*/ 	.byte	0x04, 0x17
        /*001a*/ 	.short	(.L_71 - .L_70)
.L_70:
        /*001c*/ 	.word	0x00000000
        /*0020*/ 	.short	0x0003
        /*0022*/ 	.short	0x0014
        /*0024*/ 	.byte	0x00, 0xf0, 0x11, 0x00


	//----- nvinfo : EIATTR_KPARAM_INFO
	.align		4
.L_71:
        /*0028*/ 	.byte	0x04, 0x17
        /*002a*/ 	.short	(.L_73 - .L_72)
.L_72:
        /*002c*/ 	.word	0x00000000
        /*0030*/ 	.short	0x0002
        /*0032*/ 	.short	0x0010
        /*0034*/ 	.byte	0x00, 0xf0, 0x11, 0x00


	//----- nvinfo : EIATTR_KPARAM_INFO
	.align		4
.L_73:
        /*0038*/ 	.byte	0x04, 0x17
        /*003a*/ 	.short	(.L_75 - .L_74)
.L_74:
        /*003c*/ 	.word	0x00000000
        /*0040*/ 	.short	0x0001
        /*0042*/ 	.short	0x0008
        /*0044*/ 	.byte	0x00, 0xf5, 0x21, 0x00


	//----- nvinfo : EIATTR_KPARAM_INFO
	.align		4
.L_75:
        /*0048*/ 	.byte	0x04, 0x17
        /*004a*/ 	.short	(.L_77 - .L_76)
.L_76:
        /*004c*/ 	.word	0x00000000
        /*0050*/ 	.short	0x0000
        /*0052*/ 	.short	0x0000
        /*0054*/ 	.byte	0x00, 0xf5, 0x21, 0x00


	//----- nvinfo : EIATTR_SPARSE_MMA_MASK
	.align		4
.L_77:
        /*0058*/ 	.byte	0x03, 0x50
        /*005a*/ 	.short	0x0000


	//----- nvinfo : EIATTR_MAXREG_COUNT
	.align		4
        /*005c*/ 	.byte	0x03, 0x1b
        /*005e*/ 	.short	0x00ff


	//----- nvinfo : EIATTR_MERCURY_ISA_VERSION
	.align		4
        /*0060*/ 	.byte	0x03, 0x5f
        /*0062*/ 	.short	0x0101


	//----- nvinfo : EIATTR_VRC_CTA_INIT_COUNT
	.align		4
        /*0064*/ 	.byte	0x02, 0x4a
	.zero		1
	.zero		1


	//----- nvinfo : EIATTR_EXIT_INSTR_OFFSETS
	.align		4
        /*0068*/ 	.byte	0x04, 0x1c
        /*006a*/ 	.short	(.L_79 - .L_78)


	//   ....[0]....
.L_78:
        /*006c*/ 	.word	0x00000070


	//   ....[1]....
        /*0070*/ 	.word	0x00000d00


	//----- nvinfo : EIATTR_CBANK_PARAM_SIZE
	.align		4
.L_79:
        /*0074*/ 	.byte	0x03, 0x19
        /*0076*/ 	.short	0x001c


	//----- nvinfo : EIATTR_PARAM_CBANK
	.align		4
        /*0078*/ 	.byte	0x04, 0x0a
        /*007a*/ 	.short	(.L_81 - .L_80)
	.align		4
.L_80:
        /*007c*/ 	.word	index@(.nv.constant0._Z7argmin_PfS_iii)
        /*0080*/ 	.short	0x0380
        /*0082*/ 	.short	0x001c


	//----- nvinfo : EIATTR_SW_WAR
	.align		4
.L_81:
        /*0084*/ 	.byte	0x04, 0x36
        /*0086*/ 	.short	(.L_83 - .L_82)
.L_82:
        /*0088*/ 	.word	0x00000008
.L_83:


//--------------------- .nv.info._Z3ad_PfS_S_iiii --------------------------
	.section	.nv.info._Z3ad_PfS_S_iiii,"",@"SHT_CUDA_INFO"
	.sectionflags	@""
	.align	4


	//----- nvinfo : EIATTR_CUDA_API_VERSION
	.align		4
        /*0000*/ 	.byte	0x04, 0x37
        /*0002*/ 	.short	(.L_85 - .L_84)
.L_84:
        /*0004*/ 	.word	0x00000082


	//----- nvinfo : EIATTR_KPARAM_INFO
	.align		4
.L_85:
        /*0008*/ 	.byte	0x04, 0x17
        /*000a*/ 	.short	(.L_87 - .L_86)
.L_86:
        /*000c*/ 	.word	0x00000000
        /*0010*/ 	.short	0x0006
        /*0012*/ 	.short	0x0024
        /*0014*/ 	.byte	0x00, 0xf0, 0x11, 0x00


	//----- nvinfo : EIATTR_KPARAM_INFO
	.align		4
.L_87:
        /*0018*/ 	.byte	0x04, 0x17
        /*001a*/ 	.short	(.L_89 - .L_88)
.L_88:
        /*001c*/ 	.word	0x00000000
        /*0020*/ 	.short	0x0005
        /*0022*/ 	.short	0x0020
        /*0024*/ 	.byte	0x00, 0xf0, 0x11, 0x00


	//----- nvinfo : EIATTR_KPARAM_INFO
	.align		4
.L_89:
        /*0028*/ 	.byte	0x04, 0x17
        /*002a*/ 	.short	(.L_91 - .L_90)
.L_90:
        /*002c*/ 	.word	0x00000000
        /*0030*/ 	.short	0x0004
        /*0032*/ 	.short	0x001c
        /*0034*/ 	.byte	0x00, 0xf0, 0x11, 0x00


	//----- nvinfo : EIATTR_KPARAM_INFO
	.align		4
.L_91:
        /*0038*/ 	.byte	0x04, 0x17
        /*003a*/ 	.short	(.L_93 - .L_92)
.L_92:
        /*003c*/ 	.word	0x00000000
        /*0040*/ 	.short	0x0003
        /*0042*/ 	.short	0x0018
        /*0044*/ 	.byte	0x00, 0xf0, 0x11, 0x00


	//----- nvinfo : EIATTR_KPARAM_INFO
	.align		4
.L_93:
        /*0048*/ 	.byte	0x04, 0x17
        /*004a*/ 	.short	(.L_95 - .L_94)
.L_94:
        /*004c*/ 	.word	0x00000000
        /*0050*/ 	.short	0x0002
        /*0052*/ 	.short	0x0010
        /*0054*/ 	.byte	0x00, 0xf5, 0x21, 0x00


	//----- nvinfo : EIATTR_KPARAM_INFO
	.align		4
.L_95:
        /*0058*/ 	.byte	0x04, 0x17
        /*005a*/ 	.short	(.L_97 - .L_96)
.L_96:
        /*005c*/ 	.word	0x00000000
        /*0060*/ 	.short	0x0001
        /*0062*/ 	.short	0x0008
        /*0064*/ 	.byte	0x00, 0xf5, 0x21, 0x00


	//----- nvinfo : EIATTR_KPARAM_INFO
	.align		4
.L_97:
        /*0068*/ 	.byte	0x04, 0x17
        /*006a*/ 	.short	(.L_99 - .L_98)
.L_98:
        /*006c*/ 	.word	0x00000000
        /*0070*/ 	.short	0x0000
        /*0072*/ 	.short	0x0000
        /*0074*/ 	.byte	0x00, 0xf5, 0x21, 0x00


	//----- nvinfo : EIATTR_SPARSE_MMA_MASK
	.align		4
.L_99:
        /*0078*/ 	.byte	0x03, 0x50
        /*007a*/ 	.short	0x0000


	//----- nvinfo : EIATTR_MAXREG_COUNT
	.align		4
        /*007c*/ 	.byte	0x03, 0x1b
        /*007e*/ 	.short	0x00ff


	//----- nvinfo : EIATTR_MERCURY_ISA_VERSION
	.align		4
        /*0080*/ 	.byte	0x03, 0x5f
        /*0082*/ 	.short	0x0101


	//----- nvinfo : EIATTR_VRC_CTA_INIT_COUNT
	.align		4
        /*0084*/ 	.byte	0x02, 0x4a
	.zero		1
	.zero		1


	//----- nvinfo : EIATTR_EXIT_INSTR_OFFSETS
	.align		4
        /*0088*/ 	.byte	0x04, 0x1c
        /*008a*/ 	.short	(.L_101 - .L_100)


	//   ....[0]....
.L_100:
        /*008c*/ 	.word	0x00000070


	//   ....[1]....
        /*0090*/ 	.word	0x00001680


	//----- nvinfo : EIATTR_CRS_STACK_SIZE
	.align		4
.L_101:
        /*0094*/ 	.byte	0x04, 0x1e
        /*0096*/ 	.short	(.L_103 - .L_102)
.L_102:
        /*0098*/ 	.word	0x00000000


	//----- nvinfo : EIATTR_CBANK_PARAM_SIZE
	.align		4
.L_103:
        /*009c*/ 	.byte	0x03, 0x19
        /*009e*/ 	.short	0x0028


	//----- nvinfo : EIATTR_PARAM_CBANK
	.align		4
        /*00a0*/ 	.byte	0x04, 0x0a
        /*00a2*/ 	.short	(.L_105 - .L_104)
	.align		4
.L_104:
        /*00a4*/ 	.word	index@(.nv.constant0._Z3ad_PfS_S_iiii)
        /*00a8*/ 	.short	0x0380
        /*00aa*/ 	.short	0x0028


	//----- nvinfo : EIATTR_SW_WAR
	.align		4
.L_105:
        /*00ac*/ 	.byte	0x04, 0x36
        /*00ae*/ 	.short	(.L_107 - .L_106)
.L_106:
        /*00b0*/ 	.word	0x00000008
.L_107:


//--------------------- .nv.info._Z13gray2display_PfPhi --------------------------
	.section	.nv.info._Z13gray2display_PfPhi,"",@"SHT_CUDA_INFO"
	.sectionflags	@""
	.align	4


	//----- nvinfo : EIATTR_CUDA_API_VERSION
	.align		4
        /*0000*/ 	.byte	0x04, 0x37
        /*0002*/ 	.short	(.L_109 - .L_108)
.L_108:
        /*0004*/ 	.word	0x00000082


	//----- nvinfo : EIATTR_KPARAM_INFO
	.align		4
.L_109:
        /*0008*/ 	.byte	0x04, 0x17
        /*000a*/ 	.short	(.L_111 - .L_110)
.L_110:
        /*000c*/ 	.word	0x00000000
        /*0010*/ 	.short	0x0002
        /*0012*/ 	.short	0x0010
        /*0014*/ 	.byte	0x00, 0xf0, 0x11, 0x00


	//----- nvinfo : EIATTR_KPARAM_INFO
	.align		4
.L_111:
        /*0018*/ 	.byte	0x04, 0x17
        /*001a*/ 	.short	(.L_113 - .L_112)
.L_112:
        /*001c*/ 	.word	0x00000000
        /*0020*/ 	.short	0x0001
        /*0022*/ 	.short	0x0008
        /*0024*/ 	.byte	0x00, 0xf5, 0x21, 0x00


	//----- nvinfo : EIATTR_KPARAM_INFO
	.align		4
.L_113:
        /*0028*/ 	.byte	0x04, 0x17
        /*002a*/ 	.short	(.L_115 - .L_114)
.L_114:
        /*002c*/ 	.word	0x00000000
        /*0030*/ 	.short	0x0000
        /*0032*/ 	.short	0x0000
        /*0034*/ 	.byte	0x00, 0xf5, 0x21, 0x00


	//----- nvinfo : EIATTR_SPARSE_MMA_MASK
	.align		4
.L_115:
        /*0038*/ 	.byte	0x03, 0x50
        /*003a*/ 	.short	0x0000


	//----- nvinfo : EIATTR_MAXREG_COUNT
	.align		4
        /*003c*/ 	.byte	0x03, 0x1b
        /*003e*/ 	.short	0x00ff


	//----- nvinfo : EIATTR_MERCURY_ISA_VERSION
	.align		4
        /*0040*/ 	.byte	0x03, 0x5f
        /*0042*/ 	.short	0x0101


	//----- nvinfo : EIATTR_VRC_CTA_INIT_COUNT
	.align		4
        /*0044*/ 	.byte	0x02, 0x4a
	.zero		1
	.zero		1


	//----- nvinfo : EIATTR_EXIT_INSTR_OFFSETS
	.align		4
        /*0048*/ 	.byte	0x04, 0x1c
        /*004a*/ 	.short	(.L_117 - .L_116)


	//   ....[0]....
.L_116:
        /*004c*/ 	.word	0x00000070


	//   ....[1]....
        /*0050*/ 	.word	0x00000190


	//----- nvinfo : EIATTR_CBANK_PARAM_SIZE
	.align		4
.L_117:
        /*0054*/ 	.byte	0x03, 0x19
        /*0056*/ 	.short	0x0014


	//----- nvinfo : EIATTR_PARAM_CBANK
	.align		4
        /*0058*/ 	.byte	0x04, 0x0a
        /*005a*/ 	.short	(.L_119 - .L_118)
	.align		4
.L_118:
        /*005c*/ 	.word	index@(.nv.constant0._Z13gray2display_PfPhi)
        /*0060*/ 	.short	0x0380
        /*0062*/ 	.short	0x0014


	//----- nvinfo : EIATTR_SW_WAR
	.align		4
.L_119:
        /*0064*/ 	.byte	0x04, 0x36
        /*0066*/ 	.short	(.L_121 - .L_120)
.L_120:
        /*0068*/ 	.word	0x00000008
.L_121:


//--------------------- .nv.info._Z9rgb2gray_PhPfi --------------------------
	.section	.nv.info._Z9rgb2gray_PhPfi,"",@"SHT_CUDA_INFO"
	.sectionflags	@""
	.align	4


	//----- nvinfo : EIATTR_CUDA_API_VERSION
	.align		4
        /*0000*/ 	.byte	0x04, 0x37
        /*0002*/ 	.short	(.L_123 - .L_122)
.L_122:
        /*0004*/ 	.word	0x00000082


	//----- nvinfo : EIATTR_KPARAM_INFO
	.align		4
.L_123:
        /*0008*/ 	.byte	0x04, 0x17
        /*000a*/ 	.short	(.L_125 - .L_124)
.L_124:
        /*000c*/ 	.word	0x00000000
        /*0010*/ 	.short	0x0002
        /*0012*/ 	.short	0x0010
        /*0014*/ 	.byte	0x00, 0xf0, 0x11, 0x00


	//----- nvinfo : EIATTR_KPARAM_INFO
	.align		4
.L_125:
        /*0018*/ 	.byte	0x04, 0x17
        /*001a*/ 	.short	(.L_127 - .L_126)
.L_126:
        /*001c*/ 	.word	0x00000000
        /*0020*/ 	.short	0x0001
        /*0022*/ 	.short	0x0008
        /*0024*/ 	.byte	0x00, 0xf5, 0x21, 0x00


	//----- nvinfo : EIATTR_KPARAM_INFO
	.align		4
.L_127:
        /*0028*/ 	.byte	0x04, 0x17
        /*002a*/ 	.short	(.L_129 - .L_128)
.L_128:
        /*002c*/ 	.word	0x00000000
        /*0030*/ 	.short	0x0000
        /*0032*/ 	.short	0x0000
        /*0034*/ 	.byte	0x00, 0xf5, 0x21, 0x00


	//----- nvinfo : EIATTR_SPARSE_MMA_MASK
	.align		4
.L_129:
        /*0038*/ 	.byte	0x03, 0x50
        /*003a*/ 	.short	0x0000


	//----- nvinfo : EIATTR_MAXREG_COUNT
	.align		4
        /*003c*/ 	.byte	0x03, 0x1b
        /*003e*/ 	.short	0x00ff


	//----- nvinfo : EIATTR_MERCURY_ISA_VERSION
	.align		4
        /*0040*/ 	.byte	0x03, 0x5f
        /*0042*/ 	.short	0x0101


	//----- nvinfo : EIATTR_VRC_CTA_INIT_COUNT
	.align		4
        /*0044*/ 	.byte	0x02, 0x4a
	.zero		1
	.zero		1


	//----- nvinfo : EIATTR_EXIT_INSTR_OFFSETS
	.align		4
        /*0048*/ 	.byte	0x04, 0x1c
        /*004a*/ 	.short	(.L_131 - .L_130)


	//   ....[0]....
.L_130:
        /*004c*/ 	.word	0x00000070


	//   ....[1]....
        /*0050*/ 	.word	0x00000200


	//----- nvinfo : EIATTR_CBANK_PARAM_SIZE
	.align		4
.L_131:
        /*0054*/ 	.byte	0x03, 0x19
        /*0056*/ 	.short	0x0014


	//----- nvinfo : EIATTR_PARAM_CBANK
	.align		4
        /*0058*/ 	.byte	0x04, 0x0a
        /*005a*/ 	.short	(.L_133 - .L_132)
	.align		4
.L_132:
        /*005c*/ 	.word	index@(.nv.constant0._Z9rgb2gray_PhPfi)
        /*0060*/ 	.short	0x0380
        /*0062*/ 	.short	0x0014


	//----- nvinfo : EIATTR_SW_WAR
	.align		4
.L_133:
        /*0064*/ 	.byte	0x04, 0x36
        /*0066*/ 	.short	(.L_135 - .L_134)
.L_134:
        /*0068*/ 	.word	0x00000008
.L_135:


//--------------------- .nv.info._Z4mul_Pffi      --------------------------
	.section	.nv.info._Z4mul_Pffi,"",@"SHT_CUDA_INFO"
	.sectionflags	@""
	.align	4


	//----- nvinfo : EIATTR_CUDA_API_VERSION
	.align		4
        /*0000*/ 	.byte	0x04, 0x37
        /*0002*/ 	.short	(.L_137 - .L_136)
.L_136:
        /*0004*/ 	.word	0x00000082


	//----- nvinfo : EIATTR_KPARAM_INFO
	.align		4
.L_137:
        /*0008*/ 	.byte	0x04, 0x17
        /*000a*/ 	.short	(.L_139 - .L_138)
.L_138:
        /*000c*/ 	.word	0x00000000
        /*0010*/ 	.short	0x0002
        /*0012*/ 	.short	0x000c
        /*0014*/ 	.byte	0x00, 0xf0, 0x11, 0x00


	//----- nvinfo : EIATTR_KPARAM_INFO
	.align		4
.L_139:
        /*0018*/ 	.byte	0x04, 0x17
        /*001a*/ 	.short	(.L_141 - .L_140)
.L_140:
        /*001c*/ 	.word	0x00000000
        /*0020*/ 	.short	0x0001
        /*0022*/ 	.short	0x0008
        /*0024*/ 	.byte	0x00, 0xf0, 0x11, 0x00


	//----- nvinfo : EIATTR_KPARAM_INFO
	.align		4
.L_141:
        /*0028*/ 	.byte	0x04, 0x17
        /*002a*/ 	.short	(.L_143 - .L_142)
.L_142:
        /*002c*/ 	.word	0x00000000
        /*0030*/ 	.short	0x0000
        /*0032*/ 	.short	0x0000
        /*0034*/ 	.byte	0x00, 0xf5, 0x21, 0x00


	//----- nvinfo : EIATTR_SPARSE_MMA_MASK
	.align		4
.L_143:
        /*0038*/ 	.byte	0x03, 0x50
        /*003a*/ 	.short	0x0000


	//----- nvinfo : EIATTR_MAXREG_COUNT
	.align		4
        /*003c*/ 	.byte	0x03, 0x1b
        /*003e*/ 	.short	0x00ff


	//----- nvinfo : EIATTR_MERCURY_ISA_VERSION
	.align		4
        /*0040*/ 	.byte	0x03, 0x5f
        /*0042*/ 	.short	0x0101


	//----- nvinfo : EIATTR_VRC_CTA_INIT_COUNT
	.align		4
        /*0044*/ 	.byte	0x02, 0x4a
	.zero		1
	.zero		1


	//----- nvinfo : EIATTR_EXIT_INSTR_OFFSETS
	.align		4
        /*0048*/ 	.byte	0x04, 0x1c
        /*004a*/ 	.short	(.L_145 - .L_144)


	//   ....[0]....
.L_144:
        /*004c*/ 	.word	0x00000070


	//   ....[1]....
        /*0050*/ 	.word	0x000000f0


	//----- nvinfo : EIATTR_CBANK_PARAM_SIZE
	.align		4
.L_145:
        /*0054*/ 	.byte	0x03, 0x19
        /*0056*/ 	.short	0x0010


	//----- nvinfo : EIATTR_PARAM_CBANK
	.align		4
        /*0058*/ 	.byte	0x04, 0x0a
        /*005a*/ 	.short	(.L_147 - .L_146)
	.align		4
.L_146:
        /*005c*/ 	.word	index@(.nv.constant0._Z4mul_Pffi)
        /*0060*/ 	.short	0x0380
        /*0062*/ 	.short	0x0010


	//----- nvinfo : EIATTR_SW_WAR
	.align		4
.L_147:
        /*0064*/ 	.byte	0x04, 0x36
        /*0066*/ 	.short	(.L_149 - .L_148)
.L_148:
        /*0068*/ 	.word	0x00000008
.L_149:


//--------------------- .nv.info._Z5zero_Pfi      --------------------------
	.section	.nv.info._Z5zero_Pfi,"",@"SHT_CUDA_INFO"
	.sectionflags	@""
	.align	4


	//----- nvinfo : EIATTR_CUDA_API_VERSION
	.align		4
        /*0000*/ 	.byte	0x04, 0x37
        /*0002*/ 	.short	(.L_151 - .L_150)
.L_150:
        /*0004*/ 	.word	0x00000082


	//----- nvinfo : EIATTR_KPARAM_INFO
	.align		4
.L_151:
        /*0008*/ 	.byte	0x04, 0x17
        /*000a*/ 	.short	(.L_153 - .L_152)
.L_152:
        /*000c*/ 	.word	0x00000000
        /*0010*/ 	.short	0x0001
        /*0012*/ 	.short	0x0008
        /*0014*/ 	.byte	0x00, 0xf0, 0x11, 0x00


	//----- nvinfo : EIATTR_KPARAM_INFO
	.align		4
.L_153:
        /*0018*/ 	.byte	0x04, 0x17
        /*001a*/ 	.short	(.L_155 - .L_154)
.L_154:
        /*001c*/ 	.word	0x00000000
        /*0020*/ 	.short	0x0000
        /*0022*/ 	.short	0x0000
        /*0024*/ 	.byte	0x00, 0xf5, 0x21, 0x00


	//----- nvinfo : EIATTR_SPARSE_MMA_MASK
	.align		4
.L_155:
        /*0028*/ 	.byte	0x03, 0x50
        /*002a*/ 	.short	0x0000


	//----- nvinfo : EIATTR_MAXREG_COUNT
	.align		4
        /*002c*/ 	.byte	0x03, 0x1b
        /*002e*/ 	.short	0x00ff


	//----- nvinfo : EIATTR_MERCURY_ISA_VERSION
	.align		4
        /*0030*/ 	.byte	0x03, 0x5f
        /*0032*/ 	.short	0x0101


	//----- nvinfo : EIATTR_VRC_CTA_INIT_COUNT
	.align		4
        /*0034*/ 	.byte	0x02, 0x4a
	.zero		1
	.zero		1


	//----- nvinfo : EIATTR_EXIT_INSTR_OFFSETS
	.align		4
        /*0038*/ 	.byte	0x04, 0x1c
        /*003a*/ 	.short	(.L_157 - .L_156)


	//   ....[0]....
.L_156:
        /*003c*/ 	.word	0x00000070


	//   ....[1]....
        /*0040*/ 	.word	0x000000c0


	//----- nvinfo : EIATTR_CBANK_PARAM_SIZE
	.align		4
.L_157:
        /*0044*/ 	.byte	0x03, 0x19
        /*0046*/ 	.short	0x000c


	//----- nvinfo : EIATTR_PARAM_CBANK
	.align		4
        /*0048*/ 	.byte	0x04, 0x0a
        /*004a*/ 	.short	(.L_159 - .L_158)
	.align		4
.L_158:
        /*004c*/ 	.word	index@(.nv.constant0._Z5zero_Pfi)
        /*0050*/ 	.short	0x0380
        /*0052*/ 	.short	0x000c


	//----- nvinfo : EIATTR_SW_WAR
	.align		4
.L_159:
        /*0054*/ 	.byte	0x04, 0x36
        /*0056*/ 	.short	(.L_161 - .L_160)
.L_160:
        /*0058*/ 	.word	0x00000008
.L_161:


//--------------------- .nv.callgraph             --------------------------
	.section	.nv.callgraph,"",@"SHT_CUDA_CALLGRAPH"
	.align	4
	.sectionentsize	8
	.align		4
        /*0000*/ 	.word	0x00000000
	.align		4
        /*0004*/ 	.word	0xffffffff
	.align		4
        /*0008*/ 	.word	0x00000000
	.align		4
        /*000c*/ 	.word	0xfffffffe
	.align		4
        /*0010*/ 	.word	0x00000000
	.align		4
        /*0014*/ 	.word	0xfffffffd
	.align		4
        /*0018*/ 	.word	0x00000000
	.align		4
        /*001c*/ 	.word	0xfffffffc


//--------------------- .text._Z11downsample_PfS_iii --------------------------
	.section	.text._Z11downsample_PfS_iii,"ax",@progbits
	.align	128
        .global         _Z11downsample_PfS_iii
        .type           _Z11downsample_PfS_iii,@function
        .size           _Z11downsample_PfS_iii,(.L_x_41 - _Z11downsample_PfS_iii)
        .other          _Z11downsample_PfS_iii,@"STO_CUDA_ENTRY STV_DEFAULT"
_Z11downsample_PfS_iii:
.text._Z11downsample_PfS_iii:
[----:B------:R-:W-:Y:S01]  /*0000*/  LDC R1, c[0x0][0x37c] ;  /* 0x0000df00ff017b82 */ /* 0x000fe20000000800 */
[----:B------:R-:W0:Y:S07]  /*0010*/  S2R R3, SR_TID.X ;  /* 0x0000000000037919 */ /* 0x000e2e0000002100 */
[----:B------:R-:W0:Y:S01]  /*0020*/  S2UR UR4, SR_CTAID.X ;  /* 0x00000000000479c3 */ /* 0x000e220000002500 */
[----:B------:R-:W1:Y:S07]  /*0030*/  LDCU UR5, c[0x0][0x398] ;  /* 0x00007300ff0577ac */ /* 0x000e6e0008000800 */
[----:B------:R-:W0:Y:S02]  /*0040*/  LDC R6, c[0x0][0x360] ;  /* 0x0000d800ff067b82 */ /* 0x000e240000000800 */
[----:B0-----:R-:W-:-:S05]  /*0050*/  IMAD R6, R6, UR4, R3 ;  /* 0x0000000406067c24 */ /* 0x001fca000f8e0203 */
[----:B-1----:R-:W-:-:S13]  /*0060*/  ISETP.GE.AND P0, PT, R6, UR5, PT ;  /* 0x0000000506007c0c */ /* 0x002fda000bf06270 */
[----:B------:R-:W-:Y:S05]  /*0070*/  @P0 EXIT ;  /* 0x000000000000094d */ /* 0x000fea0003800000 */
[----:B------:R-:W0:Y:S01]  /*0080*/  LDC.64 R8, c[0x0][0x380] ;  /* 0x0000e000ff087b82 */ /* 0x000e220000000a00 */
[----:B------:R-:W1:Y:S07]  /*0090*/  LDCU.64 UR4, c[0x0][0x358] ;  /* 0x00006b00ff0477ac */ /* 0x000e6e0008000a00 */
[----:B------:R-:W2:Y:S08]  /*00a0*/  LDC R3, c[0x0][0x394] ;  /* 0x0000e500ff037b82 */ /* 0x000eb00000000800 */
[----:B------:R-:W3:Y:S01]  /*00b0*/  LDC R2, c[0x0][0x390] ;  /* 0x0000e400ff027b82 */ /* 0x000ee20000000800 */
[----:B0-----:R-:W-:-:S05]  /*00c0*/  IMAD.WIDE R8, R6, 0x4, R8 ;  /* 0x0000000406087825 */ /* 0x001fca00078e0208 */
[----:B-1----:R0:W4:Y:S01]  /*00d0*/  LDG.E R0, desc[UR4][R8.64] ;  /* 0x0000000408007981 */ /* 0x002122000c1e1900 */
[----:B------:R-:W-:Y:S01]  /*00e0*/  BSSY.RECONVERGENT B0, `(.L_x_0) ;  /* 0x000005c000007945 */ /* 0x000fe20003800200 */
[----:B--2---:R-:W-:-:S04]  /*00f0*/  IABS R4, R3 ;  /* 0x0000000300047213 */ /* 0x004fc80000000000 */
[----:B------:R-:W1:Y:S01]  /*0100*/  I2F.RP R5, R4 ;  /* 0x0000000400057306 */ /* 0x000e620000209400 */
[----:B0-----:R-:W-:-:S07]  /*0110*/  IABS R8, R6 ;  /* 0x0000000600087213 */ /* 0x001fce0000000000 */
[----:B-1----:R-:W0:Y:S02]  /*0120*/  MUFU.RCP R5, R5 ;  /* 0x0000000500057308 */ /* 0x002e240000001000 */
[----:B0-----:R-:W-:Y:S01]  /*0130*/  VIADD R10, R5, 0xffffffe ;  /* 0x0ffffffe050a7836 */ /* 0x001fe20000000000 */
[----:B---3--:R-:W-:-:S05]  /*0140*/  IABS R5, R2 ;  /* 0x0000000200057213 */ /* 0x008fca0000000000 */
[----:B------:R0:W1:Y:S02]  /*0150*/  F2I.FTZ.U32.TRUNC.NTZ R11, R10 ;  /* 0x0000000a000b7305 */ /* 0x000064000021f000 */
[----:B0-----:R-:W-:Y:S02]  /*0160*/  IMAD.MOV.U32 R10, RZ, RZ, RZ ;  /* 0x000000ffff0a7224 */ /* 0x001fe400078e00ff */
[----:B-1----:R-:W-:-:S04]  /*0170*/  IMAD.MOV R7, RZ, RZ, -R11 ;  /* 0x000000ffff077224 */ /* 0x002fc800078e0a0b */
[----:B------:R-:W-:-:S04]  /*0180*/  IMAD R7, R7, R4, RZ ;  /* 0x0000000407077224 */ /* 0x000fc800078e02ff */
[----:B------:R-:W-:-:S04]  /*0190*/  IMAD.HI.U32 R11, R11, R7, R10 ;  /* 0x000000070b0b7227 */ /* 0x000fc800078e000a */
[----:B------:R-:W-:Y:S02]  /*01a0*/  IMAD.MOV.U32 R7, RZ, RZ, R8 ;  /* 0x000000ffff077224 */ /* 0x000fe400078e0008 */
[----:B------:R-:W0:Y:S02]  /*01b0*/  I2F.RP R8, R5 ;  /* 0x0000000500087306 */ /* 0x000e240000209400 */
[----:B------:R-:W-:-:S04]  /*01c0*/  IMAD.HI.U32 R9, R11, R7, RZ ;  /* 0x000000070b097227 */ /* 0x000fc800078e00ff */
[----:B------:R-:W-:-:S04]  /*01d0*/  IMAD.MOV R10, RZ, RZ, -R9 ;  /* 0x000000ffff0a7224 */ /* 0x000fc800078e0a09 */
[----:B------:R-:W-:-:S05]  /*01e0*/  IMAD R7, R4, R10, R7 ;  /* 0x0000000a04077224 */ /* 0x000fca00078e0207 */
[----:B------:R-:W-:Y:S01]  /*01f0*/  ISETP.GT.U32.AND P1, PT, R4, R7, PT ;  /* 0x000000070400720c */ /* 0x000fe20003f24070 */
[----:B0-----:R-:W0:-:S12]  /*0200*/  MUFU.RCP R8, R8 ;  /* 0x0000000800087308 */ /* 0x001e180000001000 */
[----:B------:R-:W-:Y:S02]  /*0210*/  @!P1 IMAD.IADD R7, R7, 0x1, -R4 ;  /* 0x0000000107079824 */ /* 0x000fe400078e0a04 */
[----:B------:R-:W-:Y:S01]  /*0220*/  @!P1 VIADD R9, R9, 0x1 ;  /* 0x0000000109099836 */ /* 0x000fe20000000000 */
[----:B------:R-:W-:Y:S02]  /*0230*/  ISETP.NE.AND P1, PT, R3, RZ, PT ;  /* 0x000000ff0300720c */ /* 0x000fe40003f25270 */
[----:B------:R-:W-:Y:S01]  /*0240*/  ISETP.GE.U32.AND P0, PT, R7, R4, PT ;  /* 0x000000040700720c */ /* 0x000fe20003f06070 */
[----:B0-----:R-:W-:Y:S01]  /*0250*/  VIADD R10, R8, 0xffffffe ;  /* 0x0ffffffe080a7836 */ /* 0x001fe20000000000 */
[----:B------:R-:W-:-:S04]  /*0260*/  LOP3.LUT R7, R6, R3, RZ, 0x3c, !PT ;  /* 0x0000000306077212 */ /* 0x000fc800078e3cff */
[----:B------:R-:W-:Y:S02]  /*0270*/  ISETP.GE.AND P2, PT, R7, RZ, PT ;  /* 0x000000ff0700720c */ /* 0x000fe40003f46270 */
[----:B------:R-:W0:Y:S05]  /*0280*/  F2I.FTZ.U32.TRUNC.NTZ R7, R10 ;  /* 0x0000000a00077305 */ /* 0x000e2a000021f000 */
[----:B------:R-:W-:-:S06]  /*0290*/  @P0 VIADD R9, R9, 0x1 ;  /* 0x0000000109090836 */ /* 0x000fcc0000000000 */
[----:B------:R-:W-:Y:S01]  /*02a0*/  @!P2 IMAD.MOV R9, RZ, RZ, -R9 ;  /* 0x000000ffff09a224 */ /* 0x000fe200078e0a09 */
[----:B------:R-:W-:Y:S01]  /*02b0*/  @!P1 LOP3.LUT R9, RZ, R3, RZ, 0x33, !PT ;  /* 0x00000003ff099212 */ /* 0x000fe200078e33ff */
[----:B0-----:R-:W-:-:S03]  /*02c0*/  IMAD.MOV R12, RZ, RZ, -R7 ;  /* 0x000000ffff0c7224 */ /* 0x001fc600078e0a07 */
[----:B------:R-:W-:Y:S01]  /*02d0*/  IADD3 R8, PT, PT, -R9, RZ, RZ ;  /* 0x000000ff09087210 */ /* 0x000fe20007ffe1ff */
[----:B------:R-:W-:Y:S01]  /*02e0*/  IMAD R11, R12, R5, RZ ;  /* 0x000000050c0b7224 */ /* 0x000fe200078e02ff */
[----:B------:R-:W-:-:S03]  /*02f0*/  IABS R12, R9 ;  /* 0x00000009000c7213 */ /* 0x000fc60000000000 */
[C---:B------:R-:W-:Y:S01]  /*0300*/  IMAD R15, R3.reuse, R8, R6 ;  /* 0x00000008030f7224 */ /* 0x040fe200078e0206 */
[-C--:B------:R-:W-:Y:S01]  /*0310*/  LOP3.LUT R3, R3, R2.reuse, RZ, 0x3c, !PT ;  /* 0x0000000203037212 */ /* 0x080fe200078e3cff */
[----:B------:R-:W-:Y:S01]  /*0320*/  IMAD.MOV.U32 R6, RZ, RZ, RZ ;  /* 0x000000ffff067224 */ /* 0x000fe200078e00ff */
[-C--:B------:R-:W-:Y:S02]  /*0330*/  LOP3.LUT R9, R9, R2.reuse, RZ, 0x3c, !PT ;  /* 0x0000000209097212 */ /* 0x080fe400078e3cff */
[----:B------:R-:W-:Y:S01]  /*0340*/  IABS R14, R15 ;  /* 0x0000000f000e7213 */ /* 0x000fe20000000000 */
[----:B------:R-:W-:Y:S01]  /*0350*/  IMAD.HI.U32 R7, R7, R11, R6 ;  /* 0x0000000b07077227 */ /* 0x000fe200078e0006 */
[----:B------:R-:W-:Y:S02]  /*0360*/  ISETP.GE.AND P4, PT, R3, RZ, PT ;  /* 0x000000ff0300720c */ /* 0x000fe40003f86270 */
[----:B------:R-:W-:-:S03]  /*0370*/  LOP3.LUT R3, R15, R2, RZ, 0x3c, !PT ;  /* 0x000000020f037212 */ /* 0x000fc600078e3cff */
[----:B------:R-:W-:-:S04]  /*0380*/  IMAD.HI.U32 R8, R7, R4, RZ ;  /* 0x0000000407087227 */ /* 0x000fc800078e00ff */
[----:B------:R-:W-:-:S04]  /*0390*/  IMAD.HI.U32 R6, R7, R12, RZ ;  /* 0x0000000c07067227 */ /* 0x000fc800078e00ff */
[----:B------:R-:W-:-:S04]  /*03a0*/  IMAD.HI.U32 R11, R7, R14, RZ ;  /* 0x0000000e070b7227 */ /* 0x000fc800078e00ff */
[----:B------:R-:W-:Y:S02]  /*03b0*/  IMAD.MOV R10, RZ, RZ, -R8 ;  /* 0x000000ffff0a7224 */ /* 0x000fe400078e0a08 */
[----:B------:R-:W-:Y:S02]  /*03c0*/  IMAD.MOV R7, RZ, RZ, -R6 ;  /* 0x000000ffff077224 */ /* 0x000fe400078e0a06 */
[----:B------:R-:W-:Y:S02]  /*03d0*/  IMAD.MOV R13, RZ, RZ, -R11 ;  /* 0x000000ffff0d7224 */ /* 0x000fe400078e0a0b */
[C---:B------:R-:W-:Y:S02]  /*03e0*/  IMAD R10, R5.reuse, R10, R4 ;  /* 0x0000000a050a7224 */ /* 0x040fe400078e0204 */
[C---:B------:R-:W-:Y:S02]  /*03f0*/  IMAD R4, R5.reuse, R7, R12 ;  /* 0x0000000705047224 */ /* 0x040fe400078e020c */
[C---:B------:R-:W-:Y:S01]  /*0400*/  IMAD R12, R5.reuse, R13, R14 ;  /* 0x0000000d050c7224 */ /* 0x040fe200078e020e */
[C---:B------:R-:W-:Y:S01]  /*0410*/  ISETP.GT.U32.AND P5, PT, R5.reuse, R10, PT ;  /* 0x0000000a0500720c */ /* 0x040fe20003fa4070 */
[----:B------:R-:W-:Y:S01]  /*0420*/  IMAD R7, R2, R2, RZ ;  /* 0x0000000202077224 */ /* 0x000fe200078e02ff */
[----:B------:R-:W-:-:S02]  /*0430*/  ISETP.GT.U32.AND P6, PT, R5, R4, PT ;  /* 0x000000040500720c */ /* 0x000fc40003fc4070 */
[----:B------:R-:W-:Y:S02]  /*0440*/  ISETP.GT.U32.AND P0, PT, R5, R12, PT ;  /* 0x0000000c0500720c */ /* 0x000fe40003f04070 */
[----:B------:R-:W-:-:S07]  /*0450*/  I2FP.F32.U32 R7, R7 ;  /* 0x0000000700077245 */ /* 0x000fce0000201000 */
[--C-:B------:R-:W-:Y:S02]  /*0460*/  @!P5 IMAD.IADD R10, R10, 0x1, -R5.reuse ;  /* 0x000000010a0ad824 */ /* 0x100fe400078e0a05 */
[--C-:B------:R-:W-:Y:S02]  /*0470*/  @!P6 IMAD.IADD R4, R4, 0x1, -R5.reuse ;  /* 0x000000010404e824 */ /* 0x100fe400078e0a05 */
[----:B------:R-:W-:Y:S01]  /*0480*/  @!P0 IMAD.IADD R12, R12, 0x1, -R5 ;  /* 0x000000010c0c8824 */ /* 0x000fe200078e0a05 */
[-C--:B------:R-:W-:Y:S01]  /*0490*/  ISETP.GE.U32.AND P1, PT, R10, R5.reuse, PT ;  /* 0x000000050a00720c */ /* 0x080fe20003f26070 */
[----:B------:R-:W-:Y:S01]  /*04a0*/  @!P5 VIADD R8, R8, 0x1 ;  /* 0x000000010808d836 */ /* 0x000fe20000000000 */
[----:B------:R-:W0:Y:S01]  /*04b0*/  MUFU.RCP R10, R7 ;  /* 0x00000007000a7308 */ /* 0x000e220000001000 */
[-C--:B------:R-:W-:Y:S01]  /*04c0*/  ISETP.GE.U32.AND P2, PT, R4, R5.reuse, PT ;  /* 0x000000050400720c */ /* 0x080fe20003f46070 */
[----:B------:R-:W-:Y:S01]  /*04d0*/  @!P6 VIADD R6, R6, 0x1 ;  /* 0x000000010606e836 */ /* 0x000fe20000000000 */
[----:B------:R-:W-:-:S02]  /*04e0*/  ISETP.GE.U32.AND P3, PT, R12, R5, PT ;  /* 0x000000050c00720c */ /* 0x000fc40003f66070 */
[----:B------:R-:W-:Y:S01]  /*04f0*/  ISETP.GE.AND P5, PT, R9, RZ, PT ;  /* 0x000000ff0900720c */ /* 0x000fe20003fa6270 */
[----:B------:R-:W1:Y:S01]  /*0500*/  LDC.64 R4, c[0x0][0x388] ;  /* 0x0000e200ff047b82 */ /* 0x000e620000000a00 */
[----:B------:R-:W-:Y:S02]  /*0510*/  ISETP.GE.AND P6, PT, R3, RZ, PT ;  /* 0x000000ff0300720c */ /* 0x000fe40003fc6270 */
[----:B------:R-:W-:Y:S02]  /*0520*/  @!P0 IADD3 R11, PT, PT, R11, 0x1, RZ ;  /* 0x000000010b0b8810 */ /* 0x000fe40007ffe0ff */
[----:B------:R-:W-:Y:S01]  /*0530*/  @P1 VIADD R8, R8, 0x1 ;  /* 0x0000000108081836 */ /* 0x000fe20000000000 */
[----:B------:R-:W-:Y:S02]  /*0540*/  ISETP.NE.AND P0, PT, R2, RZ, PT ;  /* 0x000000ff0200720c */ /* 0x000fe40003f05270 */
[----:B------:R-:W-:Y:S01]  /*0550*/  @P2 VIADD R6, R6, 0x1 ;  /* 0x0000000106062836 */ /* 0x000fe20000000000 */
[----:B------:R-:W-:Y:S01]  /*0560*/  LOP3.LUT R3, RZ, R2, RZ, 0x33, !PT ;  /* 0x00000002ff037212 */ /* 0x000fe200078e33ff */
[----:B------:R-:W-:-:S02]  /*0570*/  @P3 VIADD R11, R11, 0x1 ;  /* 0x000000010b0b3836 */ /* 0x000fc40000000000 */
[----:B0-----:R-:W-:Y:S01]  /*0580*/  FFMA R9, -R7, R10, 1 ;  /* 0x3f80000007097423 */ /* 0x001fe2000000010a */
[----:B------:R-:W-:Y:S02]  /*0590*/  @!P4 IMAD.MOV R8, RZ, RZ, -R8 ;  /* 0x000000ffff08c224 */ /* 0x000fe400078e0a08 */
[----:B------:R-:W-:Y:S02]  /*05a0*/  @!P5 IMAD.MOV R6, RZ, RZ, -R6 ;  /* 0x000000ffff06d224 */ /* 0x000fe400078e0a06 */
[----:B------:R-:W-:Y:S01]  /*05b0*/  FFMA R9, R10, R9, R10 ;  /* 0x000000090a097223 */ /* 0x000fe2000000000a */
[----:B------:R-:W-:Y:S01]  /*05c0*/  @!P6 IMAD.MOV R11, RZ, RZ, -R11 ;  /* 0x000000ffff0be224 */ /* 0x000fe200078e0a0b */
[C---:B------:R-:W-:Y:S02]  /*05d0*/  SEL R10, R3.reuse, R8, !P0 ;  /* 0x00000008030a7207 */ /* 0x040fe40004000000 */
[C---:B------:R-:W-:Y:S02]  /*05e0*/  SEL R8, R3.reuse, R6, !P0 ;  /* 0x0000000603087207 */ /* 0x040fe40004000000 */
[----:B------:R-:W-:-:S05]  /*05f0*/  SEL R3, R3, R11, !P0 ;  /* 0x0000000b03037207 */ /* 0x000fca0004000000 */
[----:B------:R-:W-:-:S04]  /*0600*/  IMAD R3, R8, R10, R3 ;  /* 0x0000000a08037224 */ /* 0x000fc800078e0203 */
[----:B-1----:R-:W-:Y:S01]  /*0610*/  IMAD.WIDE R4, R3, 0x4, R4 ;  /* 0x0000000403047825 */ /* 0x002fe200078e0204 */
[----:B----4-:R-:W0:Y:S03]  /*0620*/  FCHK P0, R0, R7 ;  /* 0x0000000700007302 */ /* 0x010e260000000000 */
[----:B------:R-:W-:-:S04]  /*0630*/  FFMA R2, R0, R9, RZ ;  /* 0x0000000900027223 */ /* 0x000fc800000000ff */
[----:B------:R-:W-:-:S04]  /*0640*/  FFMA R6, -R7, R2, R0 ;  /* 0x0000000207067223 */ /* 0x000fc80000000100 */
[----:B------:R-:W-:Y:S01]  /*0650*/  FFMA R9, R9, R6, R2 ;  /* 0x0000000609097223 */ /* 0x000fe20000000002 */
[----:B0-----:R-:W-:Y:S06]  /*0660*/  @!P0 BRA `(.L_x_1) ;  /* 0x00000000000c8947 */ /* 0x001fec0003800000 */
[----:B------:R-:W-:-:S07]  /*0670*/  MOV R2, 0x690 ;  /* 0x0000069000027802 */ /* 0x000fce0000000f00 */
[----:B------:R-:W-:Y:S05]  /*0680*/  CALL.REL.NOINC `($__internal_0_$__cuda_sm3x_div_rn_noftz_f32_slowpath) ;  /* 0x0000000000107944 */ /* 0x000fea0003c00000 */
[----:B------:R-:W-:-:S07]  /*0690*/  IMAD.MOV.U32 R9, RZ, RZ, R0 ;  /* 0x000000ffff097224 */ /* 0x000fce00078e0000 */
.L_x_1:
[----:B------:R-:W-:Y:S05]  /*06a0*/  BSYNC.RECONVERGENT B0 ;  /* 0x0000000000007941 */ /* 0x000fea0003800200 */
.L_x_0:
[----:B------:R-:W-:Y:S01]  /*06b0*/  REDG.E.ADD.F32.FTZ.RN.STRONG.GPU desc[UR4][R4.64], R9 ;  /* 0x00000009040079a6 */ /* 0x000fe2000c12f304 */
[----:B------:R-:W-:Y:S05]  /*06c0*/  EXIT ;  /* 0x000000000000794d */ /* 0x000fea0003800000 */
        .weak           $__internal_0_$__cuda_sm3x_div_rn_noftz_f32_slowpath
        .type           $__internal_0_$__cuda_sm3x_div_rn_noftz_f32_slowpath,@function
        .size           $__internal_0_$__cuda_sm3x_div_rn_noftz_f32_slowpath,(.L_x_41 - $__internal_0_$__cuda_sm3x_div_rn_noftz_f32_slowpath)
$__internal_0_$__cuda_sm3x_div_rn_noftz_f32_slowpath:
[----:B------:R-:W-:Y:S01]  /*06d0*/  SHF.R.U32.HI R6, RZ, 0x17, R7 ;  /* 0x00000017ff067819 */ /* 0x000fe20000011607 */
[----:B------:R-:W-:Y:S01]  /*06e0*/  BSSY.RECONVERGENT B1, `(.L_x_2) ;  /* 0x0000064000017945 */ /* 0x000fe20003800200 */
[--C-:B------:R-:W-:Y:S01]  /*06f0*/  SHF.R.U32.HI R3, RZ, 0x17, R0.reuse ;  /* 0x00000017ff037819 */ /* 0x100fe20000011600 */
[----:B------:R-:W-:Y:S01]  /*0700*/  IMAD.MOV.U32 R9, RZ, RZ, R0 ;  /* 0x000000ffff097224 */ /* 0x000fe200078e0000 */
[----:B------:R-:W-:Y:S02]  /*0710*/  LOP3.LUT R8, R6, 0xff, RZ, 0xc0, !PT ;  /* 0x000000ff06087812 */ /* 0x000fe400078ec0ff */
[----:B------:R-:W-:-:S03]  /*0720*/  LOP3.LUT R6, R3, 0xff, RZ, 0xc0, !PT ;  /* 0x000000ff03067812 */ /* 0x000fc600078ec0ff */
[----:B------:R-:W-:Y:S01]  /*0730*/  VIADD R12, R8, 0xffffffff ;  /* 0xffffffff080c7836 */ /* 0x000fe20000000000 */
[----:B------:R-:W-:-:S04]  /*0740*/  IADD3 R11, PT, PT, R6, -0x1, RZ ;  /* 0xffffffff060b7810 */ /* 0x000fc80007ffe0ff */
[----:B------:R-:W-:-:S04]  /*0750*/  ISETP.GT.U32.AND P0, PT, R12, 0xfd, PT ;  /* 0x000000fd0c00780c */ /* 0x000fc80003f04070 */
[----:B------:R-:W-:-:S13]  /*0760*/  ISETP.GT.U32.OR P0, PT, R11, 0xfd, P0 ;  /* 0x000000fd0b00780c */ /* 0x000fda0000704470 */
[----:B------:R-:W-:Y:S01]  /*0770*/  @!P0 IMAD.MOV.U32 R10, RZ, RZ, RZ ;  /* 0x000000ffff0a8224 */ /* 0x000fe200078e00ff */
[----:B------:R-:W-:Y:S06]  /*0780*/  @!P0 BRA `(.L_x_3) ;  /* 0x0000000000608947 */ /* 0x000fec0003800000 */
[----:B------:R-:W-:Y:S01]  /*0790*/  FSETP.GTU.FTZ.AND P0, PT, |R0|, +INF , PT ;  /* 0x7f8000000000780b */ /* 0x000fe20003f1c200 */
[----:B------:R-:W-:Y:S01]  /*07a0*/  IMAD.MOV.U32 R3, RZ, RZ, R7 ;  /* 0x000000ffff037224 */ /* 0x000fe200078e0007 */
[----:B------:R-:W-:-:S04]  /*07b0*/  FSETP.GTU.FTZ.AND P1, PT, |R7|, +INF , PT ;  /* 0x7f8000000700780b */ /* 0x000fc80003f3c200 */
[----:B------:R-:W-:-:S13]  /*07c0*/  PLOP3.LUT P0, PT, P0, P1, PT, 0xf8, 0x8f ;  /* 0x00000000008f781c */ /* 0x000fda0000703f70 */
[----:B------:R-:W-:Y:S05]  /*07d0*/  @P0 BRA `(.L_x_4) ;  /* 0x00000004004c0947 */ /* 0x000fea0003800000 */
[----:B------:R-:W-:-:S13]  /*07e0*/  LOP3.LUT P0, RZ, R7, 0x7fffffff, R9, 0xc8, !PT ;  /* 0x7fffffff07ff7812 */ /* 0x000fda000780c809 */
[----:B------:R-:W-:Y:S05]  /*07f0*/  @!P0 BRA `(.L_x_5) ;  /* 0x00000004003c8947 */ /* 0x000fea0003800000 */
[C---:B------:R-:W-:Y:S02]  /*0800*/  FSETP.NEU.FTZ.AND P2, PT, |R0|.reuse, +INF , PT ;  /* 0x7f8000000000780b */ /* 0x040fe40003f5d200 */
[----:B------:R-:W-:Y:S02]  /*0810*/  FSETP.NEU.FTZ.AND P0, PT, |R3|, +INF , PT ;  /* 0x7f8000000300780b */ /* 0x000fe40003f1d200 */
[----:B------:R-:W-:-:S11]  /*0820*/  FSETP.NEU.FTZ.AND P1, PT, |R0|, +INF , PT ;  /* 0x7f8000000000780b */ /* 0x000fd60003f3d200 */
[----:B------:R-:W-:Y:S05]  /*0830*/  @!P0 BRA !P2, `(.L_x_5) ;  /* 0x00000004002c8947 */ /* 0x000fea0005000000 */
[----:B------:R-:W-:-:S04]  /*0840*/  LOP3.LUT P2, RZ, R9, 0x7fffffff, RZ, 0xc0, !PT ;  /* 0x7fffffff09ff7812 */ /* 0x000fc8000784c0ff */
[----:B------:R-:W-:-:S13]  /*0850*/  PLOP3.LUT P0, PT, P0, P2, PT, 0x2f, 0xf2 ;  /* 0x0000000000f2781c */ /* 0x000fda0000704577 */
[----:B------:R-:W-:Y:S05]  /*0860*/  @P0 BRA `(.L_x_6) ;  /* 0x0000000400180947 */ /* 0x000fea0003800000 */
[----:B------:R-:W-:-:S04]  /*0870*/  LOP3.LUT P0, RZ, R7, 0x7fffffff, RZ, 0xc0, !PT ;  /* 0x7fffffff07ff7812 */ /* 0x000fc8000780c0ff */
[----:B------:R-:W-:-:S13]  /*0880*/  PLOP3.LUT P0, PT, P1, P0, PT, 0x2f, 0xf2 ;  /* 0x0000000000f2781c */ /* 0x000fda0000f00577 */
[----:B------:R-:W-:Y:S05]  /*0890*/  @P0 BRA `(.L_x_7) ;  /* 0x0000000400000947 */ /* 0x000fea0003800000 */
[----:B------:R-:W-:Y:S02]  /*08a0*/  ISETP.GE.AND P0, PT, R11, RZ, PT ;  /* 0x000000ff0b00720c */ /* 0x000fe40003f06270 */
[----:B------:R-:W-:-:S11]  /*08b0*/  ISETP.GE.AND P1, PT, R12, RZ, PT ;  /* 0x000000ff0c00720c */ /* 0x000fd60003f26270 */
[----:B------:R-:W-:Y:S02]  /*08c0*/  @P0 IMAD.MOV.U32 R10, RZ, RZ, RZ ;  /* 0x000000ffff0a0224 */ /* 0x000fe400078e00ff */
[----:B------:R-:W-:Y:S01]  /*08d0*/  @!P0 FFMA R9, R0, 1.84467440737095516160e+19, RZ ;  /* 0x5f80000000098823 */ /* 0x000fe200000000ff */
[----:B------:R-:W-:Y:S02]  /*08e0*/  @!P0 IMAD.MOV.U32 R10, RZ, RZ, -0x40 ;  /* 0xffffffc0ff0a8424 */ /* 0x000fe400078e00ff */
[----:B------:R-:W-:Y:S02]  /*08f0*/  @!P1 FFMA R7, R3, 1.84467440737095516160e+19, RZ ;  /* 0x5f80000003079823 */ /* 0x000fe400000000ff */
[----:B------:R-:W-:-:S07]  /*0900*/  @!P1 VIADD R10, R10, 0x40 ;  /* 0x000000400a0a9836 */ /* 0x000fce0000000000 */
.L_x_3:
[----:B------:R-:W-:Y:S01]  /*0910*/  LEA R0, R8, 0xc0800000, 0x17 ;  /* 0xc080000008007811 */ /* 0x000fe200078eb8ff */
[----:B------:R-:W-:Y:S01]  /*0920*/  VIADD R6, R6, 0xffffff81 ;  /* 0xffffff8106067836 */ /* 0x000fe20000000000 */
[----:B------:R-:W-:Y:S03]  /*0930*/  BSSY.RECONVERGENT B2, `(.L_x_8) ;  /* 0x0000035000027945 */ /* 0x000fe60003800200 */
[----:B------:R-:W-:Y:S02]  /*0940*/  IMAD.IADD R7, R7, 0x1, -R0 ;  /* 0x0000000107077824 */ /* 0x000fe400078e0a00 */
[C---:B------:R-:W-:Y:S02]  /*0950*/  IMAD R0, R6.reuse, -0x800000, R9 ;  /* 0xff80000006007824 */ /* 0x040fe400078e0209 */
[----:B------:R0:W1:Y:S01]  /*0960*/  MUFU.RCP R3, R7 ;  /* 0x0000000700037308 */ /* 0x0000620000001000 */
[----:B------:R-:W-:Y:S01]  /*0970*/  FADD.FTZ R11, -R7, -RZ ;  /* 0x800000ff070b7221 */ /* 0x000fe20000010100 */
[----:B0-----:R-:W-:-:S04]  /*0980*/  IADD3 R7, PT, PT, R6, 0x7f, -R8 ;  /* 0x0000007f06077810 */ /* 0x001fc80007ffe808 */
[----:B------:R-:W-:Y:S01]  /*0990*/  IADD3 R7, PT, PT, R7, R10, RZ ;  /* 0x0000000a07077210 */ /* 0x000fe20007ffe0ff */
[----:B-1----:R-:W-:-:S04]  /*09a0*/  FFMA R12, R3, R11, 1 ;  /* 0x3f800000030c7423 */ /* 0x002fc8000000000b */
[----:B------:R-:W-:-:S04]  /*09b0*/  FFMA R14, R3, R12, R3 ;  /* 0x0000000c030e7223 */ /* 0x000fc80000000003 */
[----:B------:R-:W-:-:S04]  /*09c0*/  FFMA R3, R0, R14, RZ ;  /* 0x0000000e00037223 */ /* 0x000fc800000000ff */
[----:B------:R-:W-:-:S04]  /*09d0*/  FFMA R12, R11, R3, R0 ;  /* 0x000000030b0c7223 */ /* 0x000fc80000000000 */
[----:B------:R-:W-:-:S04]  /*09e0*/  FFMA R9, R14, R12, R3 ;  /* 0x0000000c0e097223 */ /* 0x000fc80000000003 */
[----:B------:R-:W-:-:S04]  /*09f0*/  FFMA R12, R11, R9, R0 ;  /* 0x000000090b0c7223 */ /* 0x000fc80000000000 */
[----:B------:R-:W-:-:S05]  /*0a00*/  FFMA R0, R14, R12, R9 ;  /* 0x0000000c0e007223 */ /* 0x000fca0000000009 */
[----:B------:R-:W-:-:S04]  /*0a10*/  SHF.R.U32.HI R3, RZ, 0x17, R0 ;  /* 0x00000017ff037819 */ /* 0x000fc80000011600 */
[----:B------:R-:W-:-:S05]  /*0a20*/  LOP3.LUT R3, R3, 0xff, RZ, 0xc0, !PT ;  /* 0x000000ff03037812 */ /* 0x000fca00078ec0ff */
[----:B------:R-:W-:-:S04]  /*0a30*/  IMAD.IADD R10, R3, 0x1, R7 ;  /* 0x00000001030a7824 */ /* 0x000fc800078e0207 */
[----:B------:R-:W-:-:S05]  /*0a40*/  VIADD R3, R10, 0xffffffff ;  /* 0xffffffff0a037836 */ /* 0x000fca0000000000 */
[----:B------:R-:W-:-:S13]  /*0a50*/  ISETP.GE.U32.AND P0, PT, R3, 0xfe, PT ;  /* 0x000000fe0300780c */ /* 0x000fda0003f06070 */
[----:B------:R-:W-:Y:S05]  /*0a60*/  @!P0 BRA `(.L_x_9) ;  /* 0x0000000000808947 */ /* 0x000fea0003800000 */
[----:B------:R-:W-:-:S13]  /*0a70*/  ISETP.GT.AND P0, PT, R10, 0xfe, PT ;  /* 0x000000fe0a00780c */ /* 0x000fda0003f04270 */
[----:B------:R-:W-:Y:S05]  /*0a80*/  @P0 BRA `(.L_x_10) ;  /* 0x00000000006c0947 */ /* 0x000fea0003800000 */
[----:B------:R-:W-:-:S13]  /*0a90*/  ISETP.GE.AND P0, PT, R10, 0x1, PT ;  /* 0x000000010a00780c */ /* 0x000fda0003f06270 */
[----:B------:R-:W-:Y:S05]  /*0aa0*/  @P0 BRA `(.L_x_11) ;  /* 0x0000000000740947 */ /* 0x000fea0003800000 */
[----:B------:R-:W-:Y:S02]  /*0ab0*/  ISETP.GE.AND P0, PT, R10, -0x18, PT ;  /* 0xffffffe80a00780c */ /* 0x000fe40003f06270 */
[----:B------:R-:W-:-:S11]  /*0ac0*/  LOP3.LUT R0, R0, 0x80000000, RZ, 0xc0, !PT ;  /* 0x8000000000007812 */ /* 0x000fd600078ec0ff */
[----:B------:R-:W-:Y:S05]  /*0ad0*/  @!P0 BRA `(.L_x_11) ;  /* 0x0000000000688947 */ /* 0x000fea0003800000 */
[-CC-:B------:R-:W-:Y:S01]  /*0ae0*/  FFMA.RZ R3, R14, R12.reuse, R9.reuse ;  /* 0x0000000c0e037223 */ /* 0x180fe2000000c009 */
[----:B------:R-:W-:Y:S02]  /*0af0*/  VIADD R8, R10, 0x20 ;  /* 0x000000200a087836 */ /* 0x000fe40000000000 */
[-CC-:B------:R-:W-:Y:S01]  /*0b00*/  FFMA.RM R6, R14, R12.reuse, R9.reuse ;  /* 0x0000000c0e067223 */ /* 0x180fe20000004009 */
[----:B------:R-:W-:Y:S02]  /*0b10*/  ISETP.NE.AND P2, PT, R10, RZ, PT ;  /* 0x000000ff0a00720c */ /* 0x000fe40003f45270 */
[----:B------:R-:W-:Y:S01]  /*0b20*/  LOP3.LUT R7, R3, 0x7fffff, RZ, 0xc0, !PT ;  /* 0x007fffff03077812 */ /* 0x000fe200078ec0ff */
[----:B------:R-:W-:Y:S01]  /*0b30*/  FFMA.RP R3, R14, R12, R9 ;  /* 0x0000000c0e037223 */ /* 0x000fe20000008009 */
[----:B------:R-:W-:Y:S01]  /*0b40*/  IMAD.MOV R9, RZ, RZ, -R10 ;  /* 0x000000ffff097224 */ /* 0x000fe200078e0a0a */
[----:B------:R-:W-:Y:S02]  /*0b50*/  ISETP.NE.AND P1, PT, R10, RZ, PT ;  /* 0x000000ff0a00720c */ /* 0x000fe40003f25270 */
[----:B------:R-:W-:-:S02]  /*0b60*/  LOP3.LUT R7, R7, 0x800000, RZ, 0xfc, !PT ;  /* 0x0080000007077812 */ /* 0x000fc400078efcff */
[----:B------:R-:W-:Y:S02]  /*0b70*/  FSETP.NEU.FTZ.AND P0, PT, R3, R6, PT ;  /* 0x000000060300720b */ /* 0x000fe40003f1d000 */
[----:B------:R-:W-:Y:S02]  /*0b80*/  SHF.L.U32 R8, R7, R8, RZ ;  /* 0x0000000807087219 */ /* 0x000fe400000006ff */
[----:B------:R-:W-:Y:S02]  /*0b90*/  SEL R6, R9, RZ, P2 ;  /* 0x000000ff09067207 */ /* 0x000fe40001000000 */
[----:B------:R-:W-:Y:S02]  /*0ba0*/  ISETP.NE.AND P1, PT, R8, RZ, P1 ;  /* 0x000000ff0800720c */ /* 0x000fe40000f25270 */
[----:B------:R-:W-:Y:S02]  /*0bb0*/  SHF.R.U32.HI R6, RZ, R6, R7 ;  /* 0x00000006ff067219 */ /* 0x000fe40000011607 */
[----:B------:R-:W-:-:S02]  /*0bc0*/  PLOP3.LUT P0, PT, P0, P1, PT, 0xf8, 0x8f ;  /* 0x00000000008f781c */ /* 0x000fc40000703f70 */
[----:B------:R-:W-:Y:S02]  /*0bd0*/  SHF.R.U32.HI R8, RZ, 0x1, R6 ;  /* 0x00000001ff087819 */ /* 0x000fe40000011606 */
[----:B------:R-:W-:-:S04]  /*0be0*/  SEL R3, RZ, 0x1, !P0 ;  /* 0x00000001ff037807 */ /* 0x000fc80004000000 */
[----:B------:R-:W-:-:S04]  /*0bf0*/  LOP3.LUT R3, R3, 0x1, R8, 0xf8, !PT ;  /* 0x0000000103037812 */ /* 0x000fc800078ef808 */
[----:B------:R-:W-:-:S05]  /*0c00*/  LOP3.LUT R3, R3, R6, RZ, 0xc0, !PT ;  /* 0x0000000603037212 */ /* 0x000fca00078ec0ff */
[----:B------:R-:W-:-:S05]  /*0c10*/  IMAD.IADD R3, R8, 0x1, R3 ;  /* 0x0000000108037824 */ /* 0x000fca00078e0203 */
[----:B------:R-:W-:Y:S01]  /*0c20*/  LOP3.LUT R0, R3, R0, RZ, 0xfc, !PT ;  /* 0x0000000003007212 */ /* 0x000fe200078efcff */
[----:B------:R-:W-:Y:S06]  /*0c30*/  BRA `(.L_x_11) ;  /* 0x0000000000107947 */ /* 0x000fec0003800000 */
.L_x_10:
[----:B------:R-:W-:-:S04]  /*0c40*/  LOP3.LUT R0, R0, 0x80000000, RZ, 0xc0, !PT ;  /* 0x8000000000007812 */ /* 0x000fc800078ec0ff */
[----:B------:R-:W-:Y:S01]  /*0c50*/  LOP3.LUT R0, R0, 0x7f800000, RZ, 0xfc, !PT ;  /* 0x7f80000000007812 */ /* 0x000fe200078efcff */
[----:B------:R-:W-:Y:S06]  /*0c60*/  BRA `(.L_x_11) ;  /* 0x0000000000047947 */ /* 0x000fec0003800000 */
.L_x_9:
[----:B------:R-:W-:-:S07]  /*0c70*/  IMAD R0, R7, 0x800000, R0 ;  /* 0x0080000007007824 */ /* 0x000fce00078e0200 */
.L_x_11:
[----:B------:R-:W-:Y:S05]  /*0c80*/  BSYNC.RECONVERGENT B2 ;  /* 0x0000000000027941 */ /* 0x000fea0003800200 */
.L_x_8:
[----:B------:R-:W-:Y:S05]  /*0c90*/  BRA `(.L_x_12) ;  /* 0x0000000000207947 */ /* 0x000fea0003800000 */
.L_x_7:
[----:B------:R-:W-:-:S04]  /*0ca0*/  LOP3.LUT R0, R7, 0x80000000, R9, 0x48, !PT ;  /* 0x8000000007007812 */ /* 0x000fc800078e4809 */
[----:B------:R-:W-:Y:S01]  /*0cb0*/  LOP3.LUT R0, R0, 0x7f800000, RZ, 0xfc, !PT ;  /* 0x7f80000000007812 */ /* 0x000fe200078efcff */
[----:B------:R-:W-:Y:S06]  /*0cc0*/  BRA `(.L_x_12) ;  /* 0x0000000000147947 */ /* 0x000fec0003800000 */
.L_x_6:
[----:B------:R-:W-:Y:S01]  /*0cd0*/  LOP3.LUT R0, R7, 0x80000000, R9, 0x48, !PT ;  /* 0x8000000007007812 */ /* 0x000fe200078e4809 */
[----:B------:R-:W-:Y:S06]  /*0ce0*/  BRA `(.L_x_12) ;  /* 0x00000000000c7947 */ /* 0x000fec0003800000 */
.L_x_5:
[----:B------:R-:W0:Y:S01]  /*0cf0*/  MUFU.RSQ R0, -QNAN ;  /* 0xffc0000000007908 */ /* 0x000e220000001400 */
[----:B------:R-:W-:Y:S05]  /*0d00*/  BRA `(.L_x_12) ;  /* 0x0000000000047947 */ /* 0x000fea0003800000 */
.L_x_4:
[----:B------:R-:W-:-:S07]  /*0d10*/  FADD.FTZ R0, R0, R3 ;  /* 0x0000000300007221 */ /* 0x000fce0000010000 */
.L_x_12:
[----:B------:R-:W-:Y:S05]  /*0d20*/  BSYNC.RECONVERGENT B1 ;  /* 0x0000000000017941 */ /* 0x000fea0003800200 */
.L_x_2:
[----:B------:R-:W-:-:S04]  /*0d30*/  IMAD.MOV.U32 R3, RZ, RZ, 0x0 ;  /* 0x00000000ff037424 */ /* 0x000fc800078e00ff */
[----:B0-----:R-:W-:Y:S05]  /*0d40*/  RET.REL.NODEC R2 `(_Z11downsample_PfS_iii) ;  /* 0xfffffff002ac7950 */ /* 0x001fea0003c3ffff */
.L_x_13:
[----:B------:R-:W-:-:S00]  /*0d50*/  BRA `(.L_x_13) ;  /* 0xfffffffc00fc7947 */ /* 0x000fc0000383ffff */
[----:B------:R-:W-:-:S00]  /*0d60*/  NOP ;  /* 0x0000000000007918 */ /* 0x000fc00000000000 */
        /* <DEDUP_REMOVED lines=9> */
.L_x_41:


//--------------------- .text._Z7argmin_PfS_iii   --------------------------
	.section	.text._Z7argmin_PfS_iii,"ax",@progbits
	.align	128
        .global         _Z7argmin_PfS_iii
        .type           _Z7argmin_PfS_iii,@function
        .size           _Z7argmin_PfS_iii,(.L_x_44 - _Z7argmin_PfS_iii)
        .other          _Z7argmin_PfS_iii,@"STO_CUDA_ENTRY STV_DEFAULT"
_Z7argmin_PfS_iii:
.text._Z7argmin_PfS_iii:
        /* <DEDUP_REMOVED lines=8> */
[----:B------:R-:W0:Y:S01]  /*0080*/  LDCU UR4, c[0x0][0x394] ;  /* 0x00007280ff0477ac */ /* 0x000e220008000800 */
[----:B------:R-:W-:Y:S01]  /*0090*/  IMAD.MOV.U32 R5, RZ, RZ, RZ ;  /* 0x000000ffff057224 */ /* 0x000fe200078e00ff */
[----:B------:R-:W1:Y:S01]  /*00a0*/  LDCU.64 UR8, c[0x0][0x358] ;  /* 0x00006b00ff0877ac */ /* 0x000e620008000a00 */
[----:B0-----:R-:W-:-:S09]  /*00b0*/  UISETP.GE.AND UP0, UPT, UR4, 0x1, UPT ;  /* 0x000000010400788c */ /* 0x001fd2000bf06270 */
[----:B-1----:R-:W-:Y:S05]  /*00c0*/  BRA.U !UP0, `(.L_x_14) ;  /* 0x0000000d08007547 */ /* 0x002fea000b800000 */
[----:B------:R-:W-:Y:S01]  /*00d0*/  UISETP.GE.U32.AND UP0, UPT, UR4, 0x10, UPT ;  /* 0x000000100400788c */ /* 0x000fe2000bf06070 */
[----:B------:R-:W-:Y:S01]  /*00e0*/  IMAD.MOV.U32 R7, RZ, RZ, 0x7f800000 ;  /* 0x7f800000ff077424 */ /* 0x000fe200078e00ff */
[----:B------:R-:W-:Y:S01]  /*00f0*/  ULOP3.LUT UR5, UR4, 0xf, URZ, 0xc0, !UPT ;  /* 0x0000000f04057892 */ /* 0x000fe2000f8ec0ff */
[----:B------:R-:W-:-:S03]  /*0100*/  CS2R R2, SRZ ;  /* 0x0000000000027805 */ /* 0x000fc6000001ff00 */
[----:B------:R-:W-:-:S03]  /*0110*/  UISETP.NE.AND UP1, UPT, UR5, URZ, UPT ;  /* 0x000000ff0500728c */ /* 0x000fc6000bf25270 */
[----:B------:R-:W-:Y:S08]  /*0120*/  BRA.U !UP0, `(.L_x_15) ;  /* 0x0000000508707547 */ /* 0x000ff0000b800000 */
[----:B------:R-:W0:Y:S01]  /*0130*/  LDC R5, c[0x0][0x398] ;  /* 0x0000e600ff057b82 */ /* 0x000e220000000800 */
[----:B------:R-:W-:Y:S01]  /*0140*/  ULOP3.LUT UR6, UR4, 0x7ffffff0, URZ, 0xc0, !UPT ;  /* 0x7ffffff004067892 */ /* 0x000fe2000f8ec0ff */
[----:B------:R-:W-:Y:S02]  /*0150*/  IMAD.MOV.U32 R7, RZ, RZ, 0x7f800000 ;  /* 0x7f800000ff077424 */ /* 0x000fe400078e00ff */
[----:B------:R-:W-:Y:S02]  /*0160*/  IMAD.MOV.U32 R4, RZ, RZ, RZ ;  /* 0x000000ffff047224 */ /* 0x000fe400078e00ff */
[----:B------:R-:W-:Y:S02]  /*0170*/  IMAD.MOV.U32 R6, RZ, RZ, R0 ;  /* 0x000000ffff067224 */ /* 0x000fe400078e0000 */
[----:B------:R-:W1:Y:S01]  /*0180*/  LDC.64 R14, c[0x0][0x380] ;  /* 0x0000e000ff0e7b82 */ /* 0x000e620000000a00 */
[----:B------:R-:W-:Y:S02]  /*0190*/  IMAD.MOV.U32 R2, RZ, RZ, RZ ;  /* 0x000000ffff027224 */ /* 0x000fe400078e00ff */
[----:B------:R-:W-:-:S07]  /*01a0*/  IMAD.U32 R3, RZ, RZ, UR6 ;  /* 0x00000006ff037e24 */ /* 0x000fce000f8e00ff */
.L_x_16:
[----:B-1----:R-:W-:-:S05]  /*01b0*/  IMAD.WIDE R10, R6, 0x4, R14 ;  /* 0x00000004060a7825 */ /* 0x002fca00078e020e */
[----:B------:R1:W2:Y:S01]  /*01c0*/  LDG.E R8, desc[UR8][R10.64] ;  /* 0x000000080a087981 */ /* 0x0002a2000c1e1900 */
[----:B0-----:R-:W-:-:S05]  /*01d0*/  IMAD.WIDE R12, R5, 0x4, R10 ;  /* 0x00000004050c7825 */ /* 0x001fca00078e020a */
[----:B------:R-:W3:Y:S01]  /*01e0*/  LDG.E R9, desc[UR8][R12.64] ;  /* 0x000000080c097981 */ /* 0x000ee2000c1e1900 */
[----:B------:R-:W-:-:S05]  /*01f0*/  IMAD.WIDE R18, R5, 0x4, R12 ;  /* 0x0000000405127825 */ /* 0x000fca00078e020c */
[----:B------:R-:W4:Y:S01]  /*0200*/  LDG.E R27, desc[UR8][R18.64] ;  /* 0x00000008121b7981 */ /* 0x000f22000c1e1900 */
[----:B------:R-:W-:-:S05]  /*0210*/  IMAD.WIDE R20, R5, 0x4, R18 ;  /* 0x0000000405147825 */ /* 0x000fca00078e0212 */
[----:B------:R-:W5:Y:S01]  /*0220*/  LDG.E R26, desc[UR8][R20.64] ;  /* 0x00000008141a7981 */ /* 0x000f62000c1e1900 */
[----:B-1----:R-:W-:-:S05]  /*0230*/  IMAD.WIDE R10, R5, 0x4, R20 ;  /* 0x00000004050a7825 */ /* 0x002fca00078e0214 */
[----:B------:R-:W5:Y:S01]  /*0240*/  LDG.E R25, desc[UR8][R10.64] ;  /* 0x000000080a197981 */ /* 0x000f62000c1e1900 */
[----:B------:R-:W-:-:S05]  /*0250*/  IMAD.WIDE R28, R5, 0x4, R10 ;  /* 0x00000004051c7825 */ /* 0x000fca00078e020a */
[----:B------:R0:W5:Y:S02]  /*0260*/  LDG.E R24, desc[UR8][R28.64] ;  /* 0x000000081c187981 */ /* 0x000164000c1e1900 */
[----:B0-----:R-:W-:-:S05]  /*0270*/  IMAD.WIDE R28, R5, 0x4, R28 ;  /* 0x00000004051c7825 */ /* 0x001fca00078e021c */
[----:B------:R-:W5:Y:S01]  /*0280*/  LDG.E R23, desc[UR8][R28.64] ;  /* 0x000000081c177981 */ /* 0x000f62000c1e1900 */
[----:B------:R-:W-:-:S05]  /*0290*/  IMAD.WIDE R16, R5, 0x4, R28 ;  /* 0x0000000405107825 */ /* 0x000fca00078e021c */
[----:B------:R-:W5:Y:S01]  /*02a0*/  LDG.E R22, desc[UR8][R16.64] ;  /* 0x0000000810167981 */ /* 0x000f62000c1e1900 */
[----:B------:R-:W-:-:S05]  /*02b0*/  IMAD.WIDE R18, R5, 0x4, R16 ;  /* 0x0000000405127825 */ /* 0x000fca00078e0210 */
        /* <DEDUP_REMOVED lines=8> */
[----:B------:R0:W5:Y:S02]  /*0340*/  LDG.E R28, desc[UR8][R16.64] ;  /* 0x00000008101c7981 */ /* 0x000164000c1e1900 */
[----:B0-----:R-:W-:-:S05]  /*0350*/  IMAD.WIDE R16, R5, 0x4, R16 ;  /* 0x0000000405107825 */ /* 0x001fca00078e0210 */
[----:B------:R-:W5:Y:S01]  /*0360*/  LDG.E R29, desc[UR8][R16.64] ;  /* 0x00000008101d7981 */ /* 0x000f62000c1e1900 */
[----:B------:R-:W-:-:S04]  /*0370*/  IMAD.WIDE R18, R5, 0x4, R16 ;  /* 0x0000000405127825 */ /* 0x000fc800078e0210 */
[C---:B------:R-:W-:Y:S01]  /*0380*/  IMAD.WIDE R20, R5.reuse, 0x4, R18 ;  /* 0x0000000405147825 */ /* 0x040fe200078e0212 */
[----:B------:R-:W5:Y:S05]  /*0390*/  LDG.E R16, desc[UR8][R18.64] ;  /* 0x0000000812107981 */ /* 0x000f6a000c1e1900 */
[----:B------:R-:W5:Y:S01]  /*03a0*/  LDG.E R20, desc[UR8][R20.64] ;  /* 0x0000000814147981 */ /* 0x000f62000c1e1900 */
[----:B------:R-:W-:Y:S01]  /*03b0*/  IMAD R6, R5, 0x10, R6 ;  /* 0x0000001005067824 */ /* 0x000fe200078e0206 */
[----:B--2---:R-:W-:-:S04]  /*03c0*/  FSETP.GEU.AND P3, PT, R8, R7, PT ;  /* 0x000000070800720b */ /* 0x004fc80003f6e000 */
[----:B------:R-:W-:Y:S02]  /*03d0*/  FSEL R8, R8, R7, !P3 ;  /* 0x0000000708087208 */ /* 0x000fe40005800000 */
[----:B------:R-:W-:Y:S02]  /*03e0*/  SEL R2, R4, R2, !P3 ;  /* 0x0000000204027207 */ /* 0x000fe40005800000 */
[----:B---3--:R-:W-:-:S04]  /*03f0*/  FSETP.GEU.AND P4, PT, R9, R8, PT ;  /* 0x000000080900720b */ /* 0x008fc80003f8e000 */
[----:B------:R-:W-:-:S04]  /*0400*/  FSEL R8, R9, R8, !P4 ;  /* 0x0000000809087208 */ /* 0x000fc80006000000 */
[----:B----4-:R-:W-:-:S04]  /*0410*/  FSETP.GEU.AND P5, PT, R27, R8, PT ;  /* 0x000000081b00720b */ /* 0x010fc80003fae000 */
[----:B------:R-:W-:Y:S01]  /*0420*/  FSEL R27, R27, R8, !P5 ;  /* 0x000000081b1b7208 */ /* 0x000fe20006800000 */
[----:B------:R-:W-:-:S03]  /*0430*/  @!P4 VIADD R2, R4, 0x1 ;  /* 0x000000010402c836 */ /* 0x000fc60000000000 */
[----:B-----5:R-:W-:-:S04]  /*0440*/  FSETP.GEU.AND P6, PT, R26, R27, PT ;  /* 0x0000001b1a00720b */ /* 0x020fc80003fce000 */
[----:B------:R-:W-:Y:S01]  /*0450*/  FSEL R26, R26, R27, !P6 ;  /* 0x0000001b1a1a7208 */ /* 0x000fe20007000000 */
[----:B------:R-:W-:-:S03]  /*0460*/  @!P5 VIADD R2, R4, 0x2 ;  /* 0x000000020402d836 */ /* 0x000fc60000000000 */
[----:B------:R-:W-:-:S04]  /*0470*/  FSETP.GEU.AND P0, PT, R25, R26, PT ;  /* 0x0000001a1900720b */ /* 0x000fc80003f0e000 */
[----:B------:R-:W-:Y:S02]  /*0480*/  FSEL R25, R25, R26, !P0 ;  /* 0x0000001a19197208 */ /* 0x000fe40004000000 */
[----:B------:R-:W-:Y:S02]  /*0490*/  @!P6 IADD3 R2, PT, PT, R4, 0x3, RZ ;  /* 0x000000030402e810 */ /* 0x000fe40007ffe0ff */
[----:B------:R-:W-:-:S04]  /*04a0*/  FSETP.GEU.AND P1, PT, R24, R25, PT ;  /* 0x000000191800720b */ /* 0x000fc80003f2e000 */
[----:B------:R-:W-:Y:S01]  /*04b0*/  FSEL R24, R24, R25, !P1 ;  /* 0x0000001918187208 */ /* 0x000fe20004800000 */
[----:B------:R-:W-:-:S03]  /*04c0*/  @!P0 VIADD R2, R4, 0x4 ;  /* 0x0000000404028836 */ /* 0x000fc60000000000 */
        /* <DEDUP_REMOVED lines=24> */
[----:B------:R-:W-:-:S05]  /*0650*/  FSETP.GEU.AND P3, PT, R16, R29, PT ;  /* 0x0000001d1000720b */ /* 0x000fca0003f6e000 */
[----:B------:R-:W-:Y:S01]  /*0660*/  @!P2 VIADD R2, R4, 0xd ;  /* 0x0000000d0402a836 */ /* 0x000fe20000000000 */
[----:B------:R-:W-:-:S04]  /*0670*/  FSEL R7, R16, R29, !P3 ;  /* 0x0000001d10077208 */ /* 0x000fc80005800000 */
[----:B------:R-:W-:-:S04]  /*0680*/  FSETP.GEU.AND P0, PT, R20, R7, PT ;  /* 0x000000071400720b */ /* 0x000fc80003f0e000 */
[----:B------:R-:W-:Y:S01]  /*0690*/  FSEL R7, R20, R7, !P0 ;  /* 0x0000000714077208 */ /* 0x000fe20004000000 */
[----:B------:R-:W-:-:S08]  /*06a0*/  @!P3 VIADD R2, R4, 0xe ;  /* 0x0000000e0402b836 */ /* 0x000fd00000000000 */
[C---:B------:R-:W-:Y:S02]  /*06b0*/  @!P0 VIADD R2, R4.reuse, 0xf ;  /* 0x0000000f04028836 */ /* 0x040fe40000000000 */
[----:B------:R-:W-:-:S05]  /*06c0*/  VIADD R4, R4, 0x10 ;  /* 0x0000001004047836 */ /* 0x000fca0000000000 */
[----:B------:R-:W-:-:S13]  /*06d0*/  ISETP.NE.AND P1, PT, R4, R3, PT ;  /* 0x000000030400720c */ /* 0x000fda0003f25270 */
[----:B------:R-:W-:Y:S05]  /*06e0*/  @P1 BRA `(.L_x_16) ;  /* 0xfffffff800b01947 */ /* 0x000fea000383ffff */
.L_x_15:
[----:B------:R-:W-:Y:S05]  /*06f0*/  BRA.U !UP1, `(.L_x_17) ;  /* 0x0000000509707547 */ /* 0x000fea000b800000 */
[----:B------:R-:W-:Y:S02]  /*0700*/  UISETP.GE.U32.AND UP0, UPT, UR5, 0x8, UPT ;  /* 0x000000080500788c */ /* 0x000fe4000bf06070 */
[----:B------:R-:W-:-:S04]  /*0710*/  ULOP3.LUT UR6, UR4, 0x7, URZ, 0xc0, !UPT ;  /* 0x0000000704067892 */ /* 0x000fc8000f8ec0ff */
[----:B------:R-:W-:-:S03]  /*0720*/  UISETP.NE.AND UP1, UPT, UR6, URZ, UPT ;  /* 0x000000ff0600728c */ /* 0x000fc6000bf25270 */
[----:B------:R-:W-:Y:S08]  /*0730*/  BRA.U !UP0, `(.L_x_18) ;  /* 0x0000000108b07547 */ /* 0x000ff0000b800000 */
[----:B------:R-:W0:Y:S08]  /*0740*/  LDC R18, c[0x0][0x398] ;  /* 0x0000e600ff127b82 */ /* 0x000e300000000800 */
[----:B------:R-:W1:Y:S01]  /*0750*/  LDC.64 R4, c[0x0][0x380] ;  /* 0x0000e000ff047b82 */ /* 0x000e620000000a00 */
[----:B0-----:R-:W-:-:S04]  /*0760*/  IMAD R9, R3, R18, R0 ;  /* 0x0000001203097224 */ /* 0x001fc800078e0200 */
[----:B-1----:R-:W-:-:S05]  /*0770*/  IMAD.WIDE R4, R9, 0x4, R4 ;  /* 0x0000000409047825 */ /* 0x002fca00078e0204 */
[----:B------:R0:W2:Y:S01]  /*0780*/  LDG.E R6, desc[UR8][R4.64] ;  /* 0x0000000804067981 */ /* 0x0000a2000c1e1900 */
[----:B------:R-:W-:-:S05]  /*0790*/  IMAD.WIDE R8, R18, 0x4, R4 ;  /* 0x0000000412087825 */ /* 0x000fca00078e0204 */
[----:B------:R1:W3:Y:S01]  /*07a0*/  LDG.E R19, desc[UR8][R8.64] ;  /* 0x0000000808137981 */ /* 0x0002e2000c1e1900 */
[----:B------:R-:W-:-:S05]  /*07b0*/  IMAD.WIDE R10, R18, 0x4, R8 ;  /* 0x00000004120a7825 */ /* 0x000fca00078e0208 */
[----:B------:R-:W4:Y:S01]  /*07c0*/  LDG.E R21, desc[UR8][R10.64] ;  /* 0x000000080a157981 */ /* 0x000f22000c1e1900 */
[----:B------:R-:W-:-:S05]  /*07d0*/  IMAD.WIDE R12, R18, 0x4, R10 ;  /* 0x00000004120c7825 */ /* 0x000fca00078e020a */
[----:B------:R-:W5:Y:S01]  /*07e0*/  LDG.E R23, desc[UR8][R12.64] ;  /* 0x000000080c177981 */ /* 0x000f62000c1e1900 */
[----:B------:R-:W-:-:S05]  /*07f0*/  IMAD.WIDE R14, R18, 0x4, R12 ;  /* 0x00000004120e7825 */ /* 0x000fca00078e020c */
[----:B------:R-:W5:Y:S01]  /*0800*/  LDG.E R25, desc[UR8][R14.64] ;  /* 0x000000080e197981 */ /* 0x000f62000c1e1900 */
[----:B------:R-:W-:-:S05]  /*0810*/  IMAD.WIDE R16, R18, 0x4, R14 ;  /* 0x0000000412107825 */ /* 0x000fca00078e020e */
[----:B------:R-:W5:Y:S01]  /*0820*/  LDG.E R27, desc[UR8][R16.64] ;  /* 0x00000008101b7981 */ /* 0x000f62000c1e1900 */
[----:B0-----:R-:W-:-:S05]  /*0830*/  IMAD.WIDE R4, R18, 0x4, R16 ;  /* 0x0000000412047825 */ /* 0x001fca00078e0210 */
[----:B------:R-:W5:Y:S01]  /*0840*/  LDG.E R29, desc[UR8][R4.64] ;  /* 0x00000008041d7981 */ /* 0x000f62000c1e1900 */
[----:B-1----:R-:W-:-:S06]  /*0850*/  IMAD.WIDE R8, R18, 0x4, R4 ;  /* 0x0000000412087825 */ /* 0x002fcc00078e0204 */
[----:B------:R-:W5:Y:S01]  /*0860*/  LDG.E R9, desc[UR8][R8.64] ;  /* 0x0000000808097981 */ /* 0x000f62000c1e1900 */
        /* <DEDUP_REMOVED lines=22> */
[----:B------:R-:W-:-:S08]  /*09d0*/  @!P2 VIADD R2, R3, 0x6 ;  /* 0x000000060302a836 */ /* 0x000fd00000000000 */
[C---:B------:R-:W-:Y:S02]  /*09e0*/  @!P3 VIADD R2, R3.reuse, 0x7 ;  /* 0x000000070302b836 */ /* 0x040fe40000000000 */
[----:B------:R-:W-:-:S07]  /*09f0*/  VIADD R3, R3, 0x8 ;  /* 0x0000000803037836 */ /* 0x000fce0000000000 */
.L_x_18:
        /* <DEDUP_REMOVED lines=9> */
[----:B------:R-:W2:Y:S01]  /*0a90*/  LDG.E R6, desc[UR8][R4.64] ;  /* 0x0000000804067981 */ /* 0x000ea2000c1e1900 */
[----:B------:R-:W-:-:S05]  /*0aa0*/  IMAD.WIDE R8, R13, 0x4, R4 ;  /* 0x000000040d087825 */ /* 0x000fca00078e0204 */
[----:B------:R-:W3:Y:S01]  /*0ab0*/  LDG.E R15, desc[UR8][R8.64] ;  /* 0x00000008080f7981 */ /* 0x000ee2000c1e1900 */
[----:B------:R-:W-:-:S05]  /*0ac0*/  IMAD.WIDE R10, R13, 0x4, R8 ;  /* 0x000000040d0a7825 */ /* 0x000fca00078e0208 */
[----:B------:R-:W4:Y:S01]  /*0ad0*/  LDG.E R17, desc[UR8][R10.64] ;  /* 0x000000080a117981 */ /* 0x000f22000c1e1900 */
[----:B------:R-:W-:-:S06]  /*0ae0*/  IMAD.WIDE R12, R13, 0x4, R10 ;  /* 0x000000040d0c7825 */ /* 0x000fcc00078e020a */
[----:B------:R-:W5:Y:S01]  /*0af0*/  LDG.E R13, desc[UR8][R12.64] ;  /* 0x000000080c0d7981 */ /* 0x000f62000c1e1900 */
[----:B--2---:R-:W-:-:S04]  /*0b00*/  FSETP.GEU.AND P0, PT, R6, R7, PT ;  /* 0x000000070600720b */ /* 0x004fc80003f0e000 */
[----:B------:R-:W-:Y:S02]  /*0b10*/  FSEL R6, R6, R7, !P0 ;  /* 0x0000000706067208 */ /* 0x000fe40004000000 */
[----:B------:R-:W-:Y:S02]  /*0b20*/  SEL R2, R3, R2, !P0 ;  /* 0x0000000203027207 */ /* 0x000fe40004000000 */
[----:B---3--:R-:W-:-:S04]  /*0b30*/  FSETP.GEU.AND P1, PT, R15, R6, PT ;  /* 0x000000060f00720b */ /* 0x008fc80003f2e000 */
[----:B------:R-:W-:-:S04]  /*0b40*/  FSEL R6, R15, R6, !P1 ;  /* 0x000000060f067208 */ /* 0x000fc80004800000 */
[----:B----4-:R-:W-:-:S04]  /*0b50*/  FSETP.GEU.AND P2, PT, R17, R6, PT ;  /* 0x000000061100720b */ /* 0x010fc80003f4e000 */
[----:B------:R-:W-:Y:S02]  /*0b60*/  FSEL R6, R17, R6, !P2 ;  /* 0x0000000611067208 */ /* 0x000fe40005000000 */
[----:B------:R-:W-:Y:S02]  /*0b70*/  @!P1 IADD3 R2, PT, PT, R3, 0x1, RZ ;  /* 0x0000000103029810 */ /* 0x000fe40007ffe0ff */
[----:B-----5:R-:W-:-:S04]  /*0b80*/  FSETP.GEU.AND P3, PT, R13, R6, PT ;  /* 0x000000060d00720b */ /* 0x020fc80003f6e000 */
[----:B------:R-:W-:Y:S01]  /*0b90*/  FSEL R7, R13, R6, !P3 ;  /* 0x000000060d077208 */ /* 0x000fe20005800000 */
[----:B------:R-:W-:-:S08]  /*0ba0*/  @!P2 VIADD R2, R3, 0x2 ;  /* 0x000000020302a836 */ /* 0x000fd00000000000 */
[C---:B------:R-:W-:Y:S02]  /*0bb0*/  @!P3 VIADD R2, R3.reuse, 0x3 ;  /* 0x000000030302b836 */ /* 0x040fe40000000000 */
[----:B------:R-:W-:-:S07]  /*0bc0*/  VIADD R3, R3, 0x4 ;  /* 0x0000000403037836 */ /* 0x000fce0000000000 */
.L_x_19:
[----:B------:R-:W-:Y:S05]  /*0bd0*/  BRA.U !UP1, `(.L_x_17) ;  /* 0x0000000109387547 */ /* 0x000fea000b800000 */
[----:B------:R-:W0:Y:S01]  /*0be0*/  LDC.64 R8, c[0x0][0x380] ;  /* 0x0000e000ff087b82 */ /* 0x000e220000000a00 */
[----:B------:R-:W1:Y:S01]  /*0bf0*/  LDCU UR5, c[0x0][0x398] ;  /* 0x00007300ff0577ac */ /* 0x000e620008000800 */
[----:B------:R-:W-:Y:S01]  /*0c00*/  UIADD3 UR4, UPT, UPT, -UR4, URZ, URZ ;  /* 0x000000ff04047290 */ /* 0x000fe2000fffe1ff */
[----:B-1----:R-:W-:-:S11]  /*0c10*/  IMAD R11, R3, UR5, R0 ;  /* 0x00000005030b7c24 */ /* 0x002fd6000f8e0200 */
.L_x_20:
[----:B0-----:R-:W-:-:S06]  /*0c20*/  IMAD.WIDE R4, R11, 0x4, R8 ;  /* 0x000000040b047825 */ /* 0x001fcc00078e0208 */
[----:B------:R-:W2:Y:S01]  /*0c30*/  LDG.E R4, desc[UR8][R4.64] ;  /* 0x0000000804047981 */ /* 0x000ea2000c1e1900 */
[----:B------:R-:W-:Y:S01]  /*0c40*/  UIADD3 UR4, UPT, UPT, UR4, 0x1, URZ ;  /* 0x0000000104047890 */ /* 0x000fe2000fffe0ff */
[----:B------:R-:W-:-:S03]  /*0c50*/  VIADD R11, R11, UR5 ;  /* 0x000000050b0b7c36 */ /* 0x000fc60008000000 */
[----:B------:R-:W-:Y:S01]  /*0c60*/  UISETP.NE.AND UP0, UPT, UR4, URZ, UPT ;  /* 0x000000ff0400728c */ /* 0x000fe2000bf05270 */
[----:B--2---:R-:W-:-:S04]  /*0c70*/  FSETP.GEU.AND P0, PT, R4, R7, PT ;  /* 0x000000070400720b */ /* 0x004fc80003f0e000 */
[C---:B------:R-:W-:Y:S01]  /*0c80*/  SEL R2, R3.reuse, R2, !P0 ;  /* 0x0000000203027207 */ /* 0x040fe20004000000 */
[----:B------:R-:W-:Y:S01]  /*0c90*/  VIADD R3, R3, 0x1 ;  /* 0x0000000103037836 */ /* 0x000fe20000000000 */
[----:B------:R-:W-:Y:S02]  /*0ca0*/  FSEL R7, R4, R7, !P0 ;  /* 0x0000000704077208 */ /* 0x000fe40004000000 */
[----:B------:R-:W-:Y:S05]  /*0cb0*/  BRA.U UP0, `(.L_x_20) ;  /* 0xfffffffd00d87547 */ /* 0x000fea000b83ffff */
.L_x_17:
[----:B------:R-:W-:-:S07]  /*0cc0*/  I2FP.F32.U32 R5, R2 ;  /* 0x0000000200057245 */ /* 0x000fce0000201000 */
.L_x_14:
[----:B------:R-:W0:Y:S02]  /*0cd0*/  LDC.64 R2, c[0x0][0x388] ;  /* 0x0000e200ff027b82 */ /* 0x000e240000000a00 */
[----:B0-----:R-:W-:-:S05]  /*0ce0*/  IMAD.WIDE R2, R0, 0x4, R2 ;  /* 0x0000000400027825 */ /* 0x001fca00078e0202 */
[----:B------:R-:W-:Y:S01]  /*0cf0*/  STG.E desc[UR8][R2.64], R5 ;  /* 0x0000000502007986 */ /* 0x000fe2000c101908 */
[----:B------:R-:W-:Y:S05]  /*0d00*/  EXIT ;  /* 0x000000000000794d */ /* 0x000fea0003800000 */
.L_x_21:
        /* <DEDUP_REMOVED lines=15> */
.L_x_44:


//--------------------- .text._Z3ad_PfS_S_iiii    --------------------------
	.section	.text._Z3ad_PfS_S_iiii,"ax",@progbits
	.align	128
        .global         _Z3ad_PfS_S_iiii
        .type           _Z3ad_PfS_S_iiii,@function
        .size           _Z3ad_PfS_S_iiii,(.L_x_42 - _Z3ad_PfS_S_iiii)
        .other          _Z3ad_PfS_S_iiii,@"STO_CUDA_ENTRY STV_DEFAULT"
_Z3ad_PfS_S_iiii:
.text._Z3ad_PfS_S_iiii:
        /* <DEDUP_REMOVED lines=8> */
[----:B------:R-:W0:Y:S01]  /*0080*/  LDC R3, c[0x0][0x3a0] ;  /* 0x0000e800ff037b82 */ /* 0x000e220000000800 */
[----:B------:R-:W-:Y:S01]  /*0090*/  IABS R8, R0 ;  /* 0x0000000000087213 */ /* 0x000fe20000000000 */
[----:B------:R-:W1:Y:S01]  /*00a0*/  LDCU UR4, c[0x0][0x3a4] ;  /* 0x00007480ff0477ac */ /* 0x000e620008000800 */
[----:B------:R-:W-:Y:S05]  /*00b0*/  BSSY.RECONVERGENT B0, `(.L_x_22) ;  /* 0x0000159000007945 */ /* 0x000fea0003800200 */
[----:B------:R-:W2:Y:S01]  /*00c0*/  LDC R24, c[0x0][0x39c] ;  /* 0x0000e700ff187b82 */ /* 0x000ea20000000800 */
[----:B0-----:R-:W-:-:S04]  /*00d0*/  IABS R7, R3 ;  /* 0x0000000300077213 */ /* 0x001fc80000000000 */
[----:B------:R-:W0:Y:S08]  /*00e0*/  I2F.RP R2, R7 ;  /* 0x0000000700027306 */ /* 0x000e300000209400 */
[----:B0-----:R-:W0:Y:S02]  /*00f0*/  MUFU.RCP R2, R2 ;  /* 0x0000000200027308 */ /* 0x001e240000001000 */
[----:B0-----:R-:W-:-:S06]  /*0100*/  VIADD R4, R2, 0xffffffe ;  /* 0x0ffffffe02047836 */ /* 0x001fcc0000000000 */
[----:B------:R0:W3:Y:S02]  /*0110*/  F2I.FTZ.U32.TRUNC.NTZ R5, R4 ;  /* 0x0000000400057305 */ /* 0x0000e4000021f000 */
[----:B0-----:R-:W-:Y:S02]  /*0120*/  IMAD.MOV.U32 R4, RZ, RZ, RZ ;  /* 0x000000ffff047224 */ /* 0x001fe400078e00ff */
[----:B---3--:R-:W-:-:S04]  /*0130*/  IMAD.MOV R6, RZ, RZ, -R5 ;  /* 0x000000ffff067224 */ /* 0x008fc800078e0a05 */
[----:B------:R-:W-:Y:S01]  /*0140*/  IMAD R9, R6, R7, RZ ;  /* 0x0000000706097224 */ /* 0x000fe200078e02ff */
[----:B--2---:R-:W-:-:S03]  /*0150*/  IABS R6, R24 ;  /* 0x0000001800067213 */ /* 0x004fc60000000000 */
[----:B------:R-:W-:-:S04]  /*0160*/  IMAD.HI.U32 R5, R5, R9, R4 ;  /* 0x0000000905057227 */ /* 0x000fc800078e0004 */
[----:B------:R-:W-:Y:S02]  /*0170*/  IMAD.MOV.U32 R9, RZ, RZ, R6 ;  /* 0x000000ffff097224 */ /* 0x000fe400078e0006 */
[----:B------:R-:W-:Y:S02]  /*0180*/  IMAD.HI.U32 R2, R5, R8, RZ ;  /* 0x0000000805027227 */ /* 0x000fe400078e00ff */
[----:B------:R-:W0:Y:S02]  /*0190*/  I2F.RP R6, R9 ;  /* 0x0000000900067306 */ /* 0x000e240000209400 */
[----:B------:R-:W-:-:S04]  /*01a0*/  IMAD.MOV R4, RZ, RZ, -R2 ;  /* 0x000000ffff047224 */ /* 0x000fc800078e0a02 */
[----:B------:R-:W-:-:S05]  /*01b0*/  IMAD R4, R7, R4, R8 ;  /* 0x0000000407047224 */ /* 0x000fca00078e0208 */
[----:B------:R-:W-:Y:S01]  /*01c0*/  ISETP.GT.U32.AND P1, PT, R7, R4, PT ;  /* 0x000000040700720c */ /* 0x000fe20003f24070 */
[----:B0-----:R-:W0:-:S12]  /*01d0*/  MUFU.RCP R6, R6 ;  /* 0x0000000600067308 */ /* 0x001e180000001000 */
[----:B------:R-:W-:Y:S02]  /*01e0*/  @!P1 IMAD.IADD R4, R4, 0x1, -R7 ;  /* 0x0000000104049824 */ /* 0x000fe400078e0a07 */
[----:B------:R-:W-:Y:S01]  /*01f0*/  @!P1 VIADD R2, R2, 0x1 ;  /* 0x0000000102029836 */ /* 0x000fe20000000000 */
[----:B------:R-:W-:Y:S02]  /*0200*/  ISETP.NE.AND P1, PT, R3, RZ, PT ;  /* 0x000000ff0300720c */ /* 0x000fe40003f25270 */
[----:B------:R-:W-:Y:S02]  /*0210*/  ISETP.GE.U32.AND P0, PT, R4, R7, PT ;  /* 0x000000070400720c */ /* 0x000fe40003f06070 */
[----:B------:R-:W-:Y:S02]  /*0220*/  LOP3.LUT R4, R0, R3, RZ, 0x3c, !PT ;  /* 0x0000000300047212 */ /* 0x000fe400078e3cff */
[----:B0-----:R-:W-:Y:S02]  /*0230*/  IADD3 R5, PT, PT, R6, 0xffffffe, RZ ;  /* 0x0ffffffe06057810 */ /* 0x001fe40007ffe0ff */
[----:B------:R-:W-:Y:S01]  /*0240*/  ISETP.GE.AND P2, PT, R4, RZ, PT ;  /* 0x000000ff0400720c */ /* 0x000fe20003f46270 */
[----:B------:R-:W-:-:S03]  /*0250*/  IMAD.MOV.U32 R4, RZ, RZ, RZ ;  /* 0x000000ffff047224 */ /* 0x000fc600078e00ff */
[----:B------:R-:W0:Y:S03]  /*0260*/  F2I.FTZ.U32.TRUNC.NTZ R5, R5 ;  /* 0x0000000500057305 */ /* 0x000e26000021f000 */
[----:B------:R-:W-:-:S04]  /*0270*/  @P0 VIADD R2, R2, 0x1 ;  /* 0x0000000102020836 */ /* 0x000fc80000000000 */
[----:B------:R-:W-:-:S04]  /*0280*/  IMAD.MOV.U32 R11, RZ, RZ, R2 ;  /* 0x000000ffff0b7224 */ /* 0x000fc800078e0002 */
[----:B------:R-:W-:Y:S01]  /*0290*/  @!P2 IMAD.MOV R11, RZ, RZ, -R11 ;  /* 0x000000ffff0ba224 */ /* 0x000fe200078e0a0b */
[----:B------:R-:W-:Y:S01]  /*02a0*/  @!P1 LOP3.LUT R11, RZ, R3, RZ, 0x33, !PT ;  /* 0x00000003ff0b9212 */ /* 0x000fe200078e33ff */
[----:B0-----:R-:W-:-:S04]  /*02b0*/  IMAD.MOV R2, RZ, RZ, -R5 ;  /* 0x000000ffff027224 */ /* 0x001fc800078e0a05 */
[----:B------:R-:W-:Y:S02]  /*02c0*/  IMAD.MOV R10, RZ, RZ, -R11 ;  /* 0x000000ffff0a7224 */ /* 0x000fe400078e0a0b */
[----:B------:R-:W-:Y:S01]  /*02d0*/  IMAD R7, R2, R9, RZ ;  /* 0x0000000902077224 */ /* 0x000fe200078e02ff */
[----:B------:R-:W-:Y:S01]  /*02e0*/  IABS R2, R11 ;  /* 0x0000000b00027213 */ /* 0x000fe20000000000 */
[----:B------:R-:W-:Y:S02]  /*02f0*/  IMAD R10, R3, R10, R0 ;  /* 0x0000000a030a7224 */ /* 0x000fe400078e0200 */
[----:B------:R-:W-:-:S04]  /*0300*/  IMAD.HI.U32 R4, R5, R7, R4 ;  /* 0x0000000705047227 */ /* 0x000fc800078e0004 */
[----:B------:R-:W-:Y:S02]  /*0310*/  IMAD.MOV.U32 R7, RZ, RZ, -0x400000 ;  /* 0xffc00000ff077424 */ /* 0x000fe400078e00ff */
[----:B------:R-:W-:-:S05]  /*0320*/  IMAD.HI.U32 R4, R4, R2, RZ ;  /* 0x0000000204047227 */ /* 0x000fca00078e00ff */
[----:B------:R-:W-:-:S05]  /*0330*/  IADD3 R5, PT, PT, -R4, RZ, RZ ;  /* 0x000000ff04057210 */ /* 0x000fca0007ffe1ff */
[----:B------:R-:W-:-:S05]  /*0340*/  IMAD R2, R9, R5, R2 ;  /* 0x0000000509027224 */ /* 0x000fca00078e0202 */
[----:B------:R-:W-:-:S13]  /*0350*/  ISETP.GT.U32.AND P1, PT, R9, R2, PT ;  /* 0x000000020900720c */ /* 0x000fda0003f24070 */
[----:B------:R-:W-:Y:S02]  /*0360*/  @!P1 IMAD.IADD R2, R2, 0x1, -R9 ;  /* 0x0000000102029824 */ /* 0x000fe400078e0a09 */
[----:B------:R-:W-:Y:S01]  /*0370*/  @!P1 VIADD R4, R4, 0x1 ;  /* 0x0000000104049836 */ /* 0x000fe20000000000 */
[----:B------:R-:W-:Y:S02]  /*0380*/  ISETP.NE.AND P1, PT, R24, RZ, PT ;  /* 0x000000ff1800720c */ /* 0x000fe40003f25270 */
[----:B------:R-:W-:Y:S02]  /*0390*/  ISETP.GE.U32.AND P0, PT, R2, R9, PT ;  /* 0x000000090200720c */ /* 0x000fe40003f06070 */
[----:B------:R-:W-:-:S04]  /*03a0*/  LOP3.LUT R2, R11, R24, RZ, 0x3c, !PT ;  /* 0x000000180b027212 */ /* 0x000fc800078e3cff */
[----:B------:R-:W-:-:S07]  /*03b0*/  ISETP.GE.AND P2, PT, R2, RZ, PT ;  /* 0x000000ff0200720c */ /* 0x000fce0003f46270 */
[----:B------:R-:W-:-:S06]  /*03c0*/  @P0 VIADD R4, R4, 0x1 ;  /* 0x0000000104040836 */ /* 0x000fcc0000000000 */
[----:B------:R-:W-:Y:S01]  /*03d0*/  @!P2 IMAD.MOV R4, RZ, RZ, -R4 ;  /* 0x000000ffff04a224 */ /* 0x000fe200078e0a04 */
[----:B------:R-:W-:-:S05]  /*03e0*/  @!P1 LOP3.LUT R4, RZ, R24, RZ, 0x33, !PT ;  /* 0x00000018ff049212 */ /* 0x000fca00078e33ff */
[----:B-1----:R-:W-:Y:S01]  /*03f0*/  IMAD R25, R4, UR4, RZ ;  /* 0x0000000404197c24 */ /* 0x002fe2000f8e02ff */
[----:B------:R-:W0:Y:S01]  /*0400*/  LDCU.64 UR4, c[0x0][0x358] ;  /* 0x00006b00ff0477ac */ /* 0x000e220008000a00 */
[----:B------:R-:W-:-:S03]  /*0410*/  IMAD.MOV R5, RZ, RZ, -R4 ;  /* 0x000000ffff057224 */ /* 0x000fc600078e0a04 */
[----:B------:R-:W-:Y:S01]  /*0420*/  IADD3 R6, PT, PT, R10, R25, RZ ;  /* 0x000000190a067210 */ /* 0x000fe20007ffe0ff */
[----:B------:R-:W-:-:S03]  /*0430*/  IMAD R5, R24, R5, R11 ;  /* 0x0000000518057224 */ /* 0x000fc600078e020b */
[----:B------:R-:W-:-:S04]  /*0440*/  ISETP.GE.AND P0, PT, R6, R3, PT ;  /* 0x000000030600720c */ /* 0x000fc80003f06270 */
[----:B------:R-:W-:-:S13]  /*0450*/  ISETP.LT.OR P0, PT, R6, RZ, P0 ;  /* 0x000000ff0600720c */ /* 0x000fda0000701670 */
[----:B0-----:R-:W-:Y:S05]  /*0460*/  @P0 BRA `(.L_x_23) ;  /* 0x0000001000740947 */ /* 0x001fea0003800000 */
[----:B------:R-:W-:Y:S01]  /*0470*/  VIADD R2, R10, 0xfffffffe ;  /* 0xfffffffe0a027836 */ /* 0x000fe20000000000 */
[----:B------:R-:W0:Y:S01]  /*0480*/  LDCU.128 UR8, c[0x0][0x380] ;  /* 0x00007000ff0877ac */ /* 0x000e220008000c00 */
[----:B------:R-:W-:Y:S01]  /*0490*/  VIADD R4, R6, 0xfffffffe ;  /* 0xfffffffe06047836 */ /* 0x000fe20000000000 */
[----:B------:R-:W-:Y:S01]  /*04a0*/  SHF.R.S32.HI R11, RZ, 0x1f, R10 ;  /* 0x0000001fff0b7819 */ /* 0x000fe2000001140a */
[----:B------:R-:W-:Y:S01]  /*04b0*/  VIADD R7, R5, 0xfffffffe ;  /* 0xfffffffe05077836 */ /* 0x000fe20000000000 */
[-C--:B------:R-:W-:Y:S01]  /*04c0*/  ISETP.GE.AND P0, PT, R2, R3.reuse, PT ;  /* 0x000000030200720c */ /* 0x080fe20003f06270 */
[----:B------:R-:W1:Y:S01]  /*04d0*/  LDC.64 R14, c[0x0][0x380] ;  /* 0x0000e000ff0e7b82 */ /* 0x000e620000000a00 */
[-C--:B------:R-:W-:Y:S01]  /*04e0*/  ISETP.GE.AND P1, PT, R4, R3.reuse, PT ;  /* 0x000000030400720c */ /* 0x080fe20003f26270 */
[C---:B------:R-:W-:Y:S01]  /*04f0*/  IMAD R9, R7.reuse, R3, RZ ;  /* 0x0000000307097224 */ /* 0x040fe200078e02ff */
[----:B------:R-:W-:Y:S02]  /*0500*/  ISETP.GE.AND P6, PT, R7, R24, PT ;  /* 0x000000180700720c */ /* 0x000fe40003fc6270 */
[----:B------:R-:W-:-:S02]  /*0510*/  ISETP.GT.AND P0, PT, R10, 0x1, !P0 ;  /* 0x000000010a00780c */ /* 0x000fc40004704270 */
[----:B------:R-:W-:Y:S02]  /*0520*/  ISETP.GT.AND P1, PT, R6, 0x1, !P1 ;  /* 0x000000010600780c */ /* 0x000fe40004f24270 */
[----:B------:R-:W-:Y:S02]  /*0530*/  IADD3 R4, P2, PT, R10, R9, RZ ;  /* 0x000000090a047210 */ /* 0x000fe40007f5e0ff */
[----:B------:R-:W-:Y:S02]  /*0540*/  ISETP.GT.AND P6, PT, R5, 0x1, !P6 ;  /* 0x000000010500780c */ /* 0x000fe400077c4270 */
[----:B------:R-:W-:Y:S02]  /*0550*/  PLOP3.LUT P0, PT, P0, P1, PT, 0x80, 0x8 ;  /* 0x000000000008781c */ /* 0x000fe40000703070 */
[----:B------:R-:W-:Y:S02]  /*0560*/  LEA.HI.X.SX32 R8, R9, R11, 0x1, P2 ;  /* 0x0000000b09087211 */ /* 0x000fe400010f0eff */
[----:B------:R-:W-:-:S02]  /*0570*/  SHF.R.S32.HI R7, RZ, 0x1f, R25 ;  /* 0x0000001fff077819 */ /* 0x000fc40000011419 */
[----:B------:R-:W-:Y:S02]  /*0580*/  IADD3 R2, P2, PT, R25, R4, RZ ;  /* 0x0000000419027210 */ /* 0x000fe40007f5e0ff */
[----:B------:R-:W-:Y:S02]  /*0590*/  PLOP3.LUT P3, PT, P0, P6, PT, 0x80, 0x8 ;  /* 0x000000000008781c */ /* 0x000fe4000076d070 */
[----:B------:R-:W-:Y:S02]  /*05a0*/  IADD3.X R13, PT, PT, R7, R8, RZ, P2, !PT ;  /* 0x00000008070d7210 */ /* 0x000fe400017fe4ff */
[----:B0-----:R-:W-:Y:S02]  /*05b0*/  LEA R22, P1, R4, UR8, 0x2 ;  /* 0x0000000804167c11 */ /* 0x001fe4000f8210ff */
[----:B------:R-:W-:Y:S02]  /*05c0*/  LEA R20, P2, R2, UR10, 0x2 ;  /* 0x0000000a02147c11 */ /* 0x000fe4000f8410ff */
[----:B------:R-:W-:-:S02]  /*05d0*/  LEA.HI.X R23, R4, UR9, R8, 0x2, P1 ;  /* 0x0000000904177c11 */ /* 0x000fc400088f1408 */
[----:B------:R-:W-:Y:S02]  /*05e0*/  LEA.HI.X R21, R2, UR11, R13, 0x2, P2 ;  /* 0x0000000b02157c11 */ /* 0x000fe400090f140d */
[----:B------:R-:W0:Y:S01]  /*05f0*/  LDC.64 R12, c[0x0][0x388] ;  /* 0x0000e200ff0c7b82 */ /* 0x000e220000000a00 */
[----:B------:R-:W2:Y:S04]  /*0600*/  @P3 LDG.E R2, desc[UR4][R22.64+-0x8] ;  /* 0xfffff80416023981 */ /* 0x000ea8000c1e1900 */
[----:B------:R-:W2:Y:S01]  /*0610*/  @P3 LDG.E R17, desc[UR4][R20.64+-0x8] ;  /* 0xfffff80414113981 */ /* 0x000ea2000c1e1900 */
[----:B------:R-:W-:Y:S01]  /*0620*/  ISETP.GT.AND P1, PT, R3, -0x1, PT ;  /* 0xffffffff0300780c */ /* 0x000fe20003f24270 */
[C---:B------:R-:W-:Y:S01]  /*0630*/  VIADD R18, R6.reuse, 0x1 ;  /* 0x0000000106127836 */ /* 0x040fe20000000000 */
[-C--:B------:R-:W-:Y:S01]  /*0640*/  ISETP.GT.AND P2, PT, R6, R3.reuse, PT ;  /* 0x000000030600720c */ /* 0x080fe20003f44270 */
[C---:B------:R-:W-:Y:S01]  /*0650*/  VIADD R16, R10.reuse, 0x1 ;  /* 0x000000010a107836 */ /* 0x040fe20000000000 */
[C---:B------:R-:W-:Y:S01]  /*0660*/  LOP3.LUT R4, R10.reuse, R3, RZ, 0xfc, !PT ;  /* 0x000000030a047212 */ /* 0x040fe200078efcff */
[----:B------:R-:W-:Y:S01]  /*0670*/  IMAD.MOV.U32 R8, RZ, RZ, RZ ;  /* 0x000000ffff087224 */ /* 0x000fe200078e00ff */
[----:B------:R-:W-:Y:S01]  /*0680*/  ISETP.GT.AND P1, PT, R10, RZ, P1 ;  /* 0x000000ff0a00720c */ /* 0x000fe20000f24270 */
[----:B------:R-:W-:Y:S01]  /*0690*/  @P3 IMAD.MOV.U32 R8, RZ, RZ, 0x1 ;  /* 0x00000001ff083424 */ /* 0x000fe200078e00ff */
[----:B------:R-:W-:-:S02]  /*06a0*/  ISETP.GT.AND P2, PT, R6, RZ, !P2 ;  /* 0x000000ff0600720c */ /* 0x000fc40005744270 */
[----:B------:R-:W-:Y:S02]  /*06b0*/  ISETP.LT.OR P5, PT, R4, RZ, !P6 ;  /* 0x000000ff0400720c */ /* 0x000fe400077a1670 */
[----:B------:R-:W-:Y:S02]  /*06c0*/  PLOP3.LUT P2, PT, P1, P2, PT, 0x80, 0x8 ;  /* 0x000000000008781c */ /* 0x000fe40000f45070 */
[C---:B------:R-:W-:Y:S02]  /*06d0*/  ISETP.GE.AND P4, PT, R18.reuse, R3, PT ;  /* 0x000000031200720c */ /* 0x040fe40003f86270 */
[----:B------:R-:W-:Y:S02]  /*06e0*/  PLOP3.LUT P1, PT, P2, P6, PT, 0x80, 0x8 ;  /* 0x000000000008781c */ /* 0x000fe4000172d070 */
[----:B------:R-:W-:-:S05]  /*06f0*/  ISETP.GT.AND P4, PT, R18, -0x1, !P4 ;  /* 0xffffffff1200780c */ /* 0x000fca0006784270 */
[----:B------:R-:W-:-:S04]  /*0700*/  @!P5 IMAD.IADD R19, R6, 0x1, R9 ;  /* 0x000000010613d824 */ /* 0x000fc800078e0209 */
[----:B0-----:R-:W-:-:S06]  /*0710*/  @!P5 IMAD.WIDE R12, R19, 0x4, R12 ;  /* 0x00000004130cd825 */ /* 0x001fcc00078e020c */
[----:B------:R-:W3:Y:S01]  /*0720*/  @!P5 LDG.E R13, desc[UR4][R12.64] ;  /* 0x000000040c0dd981 */ /* 0x000ee2000c1e1900 */
[----:B--2---:R-:W-:Y:S01]  /*0730*/  @P3 FADD R17, R2, -R17 ;  /* 0x8000001102113221 */ /* 0x004fe20000000000 */
[----:B------:R-:W-:-:S03]  /*0740*/  IMAD.MOV.U32 R2, RZ, RZ, RZ ;  /* 0x000000ffff027224 */ /* 0x000fc600078e00ff */
[----:B------:R-:W-:Y:S01]  /*0750*/  @P3 FADD R2, RZ, |R17| ;  /* 0x40000011ff023221 */ /* 0x000fe20000000000 */
[----:B------:R-:W-:Y:S02]  /*0760*/  ISETP.GE.AND P3, PT, R16, R3, PT ;  /* 0x000000031000720c */ /* 0x000fe40003f66270 */
[C---:B------:R-:W-:Y:S01]  /*0770*/  @!P5 IADD3 R17, PT, PT, R10.reuse, R9, RZ ;  /* 0x000000090a11d210 */ /* 0x040fe20007ffe0ff */
[----:B------:R-:W2:Y:S01]  /*0780*/  @P1 LDG.E R16, desc[UR4][R22.64+-0x4] ;  /* 0xfffffc0416101981 */ /* 0x000ea2000c1e1900 */
[----:B------:R-:W-:-:S03]  /*0790*/  ISETP.GT.AND P3, PT, R10, -0x2, !P3 ;  /* 0xfffffffe0a00780c */ /* 0x000fc60005f64270 */
[----:B-1----:R-:W-:Y:S01]  /*07a0*/  @!P5 IMAD.WIDE R14, R17, 0x4, R14 ;  /* 0x00000004110ed825 */ /* 0x002fe200078e020e */
[----:B------:R-:W-:Y:S01]  /*07b0*/  PLOP3.LUT P3, PT, P3, P4, PT, 0x80, 0x8 ;  /* 0x000000000008781c */ /* 0x000fe20001f69070 */
[----:B------:R-:W2:Y:S03]  /*07c0*/  @P1 LDG.E R17, desc[UR4][R20.64+-0x4] ;  /* 0xfffffc0414111981 */ /* 0x000ea6000c1e1900 */
[----:B------:R-:W-:Y:S01]  /*07d0*/  PLOP3.LUT P4, PT, P3, P6, PT, 0x80, 0x8 ;  /* 0x000000000008781c */ /* 0x000fe20001f8d070 */
[----:B------:R-:W3:-:S12]  /*07e0*/  @!P5 LDG.E R14, desc[UR4][R14.64] ;  /* 0x000000040e0ed981 */ /* 0x000ed8000c1e1900 */
[----:B------:R-:W4:Y:S04]  /*07f0*/  @P4 LDG.E R18, desc[UR4][R22.64+0x4] ;  /* 0x0000040416124981 */ /* 0x000f28000c1e1900 */
[----:B------:R-:W4:Y:S01]  /*0800*/  @P4 LDG.E R27, desc[UR4][R20.64+0x4] ;  /* 0x00000404141b4981 */ /* 0x000f22000c1e1900 */
[----:B------:R-:W-:Y:S02]  /*0810*/  VIADD R26, R6, 0x2 ;  /* 0x00000002061a7836 */ /* 0x000fe40000000000 */
[----:B------:R-:W-:-:S04]  /*0820*/  @P1 VIADD R8, R8, 0x1 ;  /* 0x0000000108081836 */ /* 0x000fc80000000000 */
[----:B------:R-:W-:Y:S01]  /*0830*/  @!P5 VIADD R8, R8, 0x1 ;  /* 0x000000010808d836 */ /* 0x000fe20000000000 */
[----:B------:R-:W-:-:S03]  /*0840*/  IADD3 R9, PT, PT, R9, R3, RZ ;  /* 0x0000000309097210 */ /* 0x000fc60007ffe0ff */
[----:B------:R-:W-:Y:S02]  /*0850*/  @P4 VIADD R8, R8, 0x1 ;  /* 0x0000000108084836 */ /* 0x000fe40000000000 */
[----:B--2---:R-:W-:Y:S01]  /*0860*/  @P1 FADD R17, R16, -R17 ;  /* 0x8000001110111221 */ /* 0x004fe20000000000 */
[----:B------:R-:W-:Y:S02]  /*0870*/  VIADD R16, R10, 0x2 ;  /* 0x000000020a107836 */ /* 0x000fe40000000000 */
[----:B---3--:R-:W-:Y:S01]  /*0880*/  @!P5 FADD R19, R14, -R13 ;  /* 0x8000000d0e13d221 */ /* 0x008fe20000000000 */
[----:B------:R-:W-:Y:S01]  /*0890*/  @P1 FADD R2, R2, |R17| ;  /* 0x4000001102021221 */ /* 0x000fe20000000000 */
[----:B------:R-:W-:-:S03]  /*08a0*/  ISETP.GE.AND P1, PT, R26, R3, PT ;  /* 0x000000031a00720c */ /* 0x000fc60003f26270 */
[----:B------:R-:W-:Y:S01]  /*08b0*/  @!P5 FADD R2, R2, |R19| ;  /* 0x400000130202d221 */ /* 0x000fe20000000000 */
[----:B------:R-:W-:Y:S02]  /*08c0*/  ISETP.GE.AND P5, PT, R16, R3, PT ;  /* 0x000000031000720c */ /* 0x000fe40003fa6270 */
[----:B------:R-:W-:Y:S02]  /*08d0*/  ISETP.GT.AND P1, PT, R26, -0x1, !P1 ;  /* 0xffffffff1a00780c */ /* 0x000fe40004f24270 */
[----:B------:R-:W-:-:S04]  /*08e0*/  ISETP.GT.AND P5, PT, R10, -0x3, !P5 ;  /* 0xfffffffd0a00780c */ /* 0x000fc80006fa4270 */
[----:B------:R-:W-:Y:S01]  /*08f0*/  PLOP3.LUT P1, PT, P5, P1, PT, 0x80, 0x8 ;  /* 0x000000000008781c */ /* 0x000fe20002f23070 */
[----:B----4-:R-:W-:Y:S01]  /*0900*/  @P4 FADD R27, R18, -R27 ;  /* 0x8000001b121b4221 */ /* 0x010fe20000000000 */
[----:B------:R-:W-:-:S03]  /*0910*/  IADD3 R14, P5, PT, R10, R9, RZ ;  /* 0x000000090a0e7210 */ /* 0x000fc60007fbe0ff */
[----:B------:R-:W-:Y:S01]  /*0920*/  @P4 FADD R2, R2, |R27| ;  /* 0x4000001b02024221 */ /* 0x000fe20000000000 */
[----:B------:R-:W-:Y:S02]  /*0930*/  LEA.HI.X.SX32 R13, R9, R11, 0x1, P5 ;  /* 0x0000000b090d7211 */ /* 0x000fe400028f0eff */
[C---:B------:R-:W-:Y:S02]  /*0940*/  LEA R16, P4, R14.reuse, UR8, 0x2 ;  /* 0x000000080e107c11 */ /* 0x040fe4000f8810ff */
[----:B------:R-:W-:Y:S02]  /*0950*/  IADD3 R12, P5, PT, R25, R14, RZ ;  /* 0x0000000e190c7210 */ /* 0x000fe40007fbe0ff */
[--C-:B------:R-:W-:Y:S02]  /*0960*/  LEA.HI.X R17, R14, UR9, R13.reuse, 0x2, P4 ;  /* 0x000000090e117c11 */ /* 0x100fe4000a0f140d */
[----:B------:R-:W-:Y:S01]  /*0970*/  ISETP.GT.AND P4, PT, R24, -0x1, PT ;  /* 0xffffffff1800780c */ /* 0x000fe20003f84270 */
[----:B------:R-:W-:Y:S01]  /*0980*/  IMAD.X R13, R7, 0x1, R13, P5 ;  /* 0x00000001070d7824 */ /* 0x000fe200028e060d */
[----:B------:R-:W-:Y:S01]  /*0990*/  PLOP3.LUT P6, PT, P1, P6, PT, 0x80, 0x8 ;  /* 0x000000000008781c */ /* 0x000fe20000fcd070 */
[----:B------:R-:W0:Y:S01]  /*09a0*/  LDC.64 R14, c[0x0][0x380] ;  /* 0x0000e000ff0e7b82 */ /* 0x000e220000000a00 */
[----:B------:R-:W-:-:S02]  /*09b0*/  LEA R18, P5, R12, UR10, 0x2 ;  /* 0x0000000a0c127c11 */ /* 0x000fc4000f8a10ff */
[----:B------:R-:W-:Y:S02]  /*09c0*/  ISETP.GT.AND P4, PT, R5, RZ, P4 ;  /* 0x000000ff0500720c */ /* 0x000fe40002784270 */
[----:B------:R-:W-:Y:S02]  /*09d0*/  LEA.HI.X R19, R12, UR11, R13, 0x2, P5 ;  /* 0x0000000b0c137c11 */ /* 0x000fe4000a8f140d */
[----:B------:R-:W-:Y:S01]  /*09e0*/  PLOP3.LUT P5, PT, P0, P4, PT, 0x80, 0x8 ;  /* 0x000000000008781c */ /* 0x000fe200007a9070 */
[----:B------:R-:W1:Y:S04]  /*09f0*/  LDC.64 R12, c[0x0][0x388] ;  /* 0x0000e200ff0c7b82 */ /* 0x000e680000000a00 */
[----:B------:R-:W2:Y:S04]  /*0a00*/  @P6 LDG.E R22, desc[UR4][R22.64+0x8] ;  /* 0x0000080416166981 */ /* 0x000ea8000c1e1900 */
[----:B------:R-:W2:Y:S04]  /*0a10*/  @P6 LDG.E R21, desc[UR4][R20.64+0x8] ;  /* 0x0000080414156981 */ /* 0x000ea8000c1e1900 */
[----:B------:R-:W3:Y:S04]  /*0a20*/  @P5 LDG.E R26, desc[UR4][R16.64+-0x8] ;  /* 0xfffff804101a5981 */ /* 0x000ee8000c1e1900 */
[----:B------:R-:W3:Y:S01]  /*0a30*/  @P5 LDG.E R29, desc[UR4][R18.64+-0x8] ;  /* 0xfffff804121d5981 */ /* 0x000ee2000c1e1900 */
[----:B------:R-:W-:-:S04]  /*0a40*/  @P6 VIADD R8, R8, 0x1 ;  /* 0x0000000108086836 */ /* 0x000fc80000000000 */
[----:B------:R-:W-:Y:S02]  /*0a50*/  @P5 VIADD R8, R8, 0x1 ;  /* 0x0000000108085836 */ /* 0x000fe40000000000 */
[----:B--2---:R-:W-:-:S04]  /*0a60*/  @P6 FADD R27, R22, -R21 ;  /* 0x80000015161b6221 */ /* 0x004fc80000000000 */
[----:B------:R-:W-:Y:S01]  /*0a70*/  @P6 FADD R2, R2, |R27| ;  /* 0x4000001b02026221 */ /* 0x000fe20000000000 */
[----:B------:R-:W-:Y:S01]  /*0a80*/  ISETP.LT.OR P6, PT, R4, RZ, !P4 ;  /* 0x000000ff0400720c */ /* 0x000fe200067c1670 */
[----:B---3--:R-:W-:-:S04]  /*0a90*/  @P5 FADD R29, R26, -R29 ;  /* 0x8000001d1a1d5221 */ /* 0x008fc80000000000 */
[----:B------:R-:W-:Y:S01]  /*0aa0*/  @P5 FADD R2, R2, |R29| ;  /* 0x4000001d02025221 */ /* 0x000fe20000000000 */
[----:B------:R-:W-:-:S07]  /*0ab0*/  PLOP3.LUT P5, PT, P2, P4, PT, 0x80, 0x8 ;  /* 0x000000000008781c */ /* 0x000fce00017a9070 */
[----:B------:R-:W-:Y:S01]  /*0ac0*/  @!P6 IADD3 R23, PT, PT, R6, R9, RZ ;  /* 0x000000090617e210 */ /* 0x000fe20007ffe0ff */
[----:B------:R-:W-:-:S04]  /*0ad0*/  @!P6 IMAD.IADD R21, R10, 0x1, R9 ;  /* 0x000000010a15e824 */ /* 0x000fc800078e0209 */
[----:B0-----:R-:W-:Y:S01]  /*0ae0*/  @!P6 IMAD.WIDE R14, R21, 0x4, R14 ;  /* 0x00000004150ee825 */ /* 0x001fe200078e020e */
[----:B------:R-:W2:Y:S03]  /*0af0*/  @P5 LDG.E R20, desc[UR4][R16.64+-0x4] ;  /* 0xfffffc0410145981 */ /* 0x000ea6000c1e1900 */
[----:B-1----:R-:W-:Y:S01]  /*0b00*/  @!P6 IMAD.WIDE R12, R23, 0x4, R12 ;  /* 0x00000004170ce825 */ /* 0x002fe200078e020c */
[----:B------:R-:W2:Y:S04]  /*0b10*/  @P5 LDG.E R21, desc[UR4][R18.64+-0x4] ;  /* 0xfffffc0412155981 */ /* 0x000ea8000c1e1900 */
[----:B------:R-:W3:Y:S04]  /*0b20*/  @!P6 LDG.E R14, desc[UR4][R14.64] ;  /* 0x000000040e0ee981 */ /* 0x000ee8000c1e1900 */
[----:B------:R-:W3:Y:S01]  /*0b30*/  @!P6 LDG.E R13, desc[UR4][R12.64] ;  /* 0x000000040c0de981 */ /* 0x000ee2000c1e1900 */
[----:B------:R-:W-:-:S02]  /*0b40*/  @P5 VIADD R8, R8, 0x1 ;  /* 0x0000000108085836 */ /* 0x000fc40000000000 */
[----:B------:R-:W-:Y:S02]  /*0b50*/  IMAD.IADD R27, R9, 0x1, R3 ;  /* 0x00000001091b7824 */ /* 0x000fe400078e0203 */
[----:B------:R-:W-:Y:S01]  /*0b60*/  @!P6 VIADD R8, R8, 0x1 ;  /* 0x000000010808e836 */ /* 0x000fe20000000000 */
[----:B------:R-:W-:Y:S01]  /*0b70*/  LOP3.LUT R9, R5, R24, RZ, 0xfc, !PT ;  /* 0x0000001805097212 */ /* 0x000fe200078efcff */
[----:B--2---:R-:W-:-:S04]  /*0b80*/  @P5 FADD R21, R20, -R21 ;  /* 0x8000001514155221 */ /* 0x004fc80000000000 */
[----:B------:R-:W-:Y:S01]  /*0b90*/  @P5 FADD R2, R2, |R21| ;  /* 0x4000001502025221 */ /* 0x000fe20000000000 */
[----:B------:R-:W-:Y:S01]  /*0ba0*/  PLOP3.LUT P5, PT, P3, P4, PT, 0x80, 0x8 ;  /* 0x000000000008781c */ /* 0x000fe20001fa9070 */
[----:B---3--:R-:W-:-:S04]  /*0bb0*/  @!P6 FADD R23, R14, -R13 ;  /* 0x8000000d0e17e221 */ /* 0x008fc80000000000 */
[----:B------:R-:W-:Y:S01]  /*0bc0*/  @!P6 FADD R2, R2, |R23| ;  /* 0x400000170202e221 */ /* 0x000fe20000000000 */
[----:B------:R-:W-:-:S04]  /*0bd0*/  IADD3 R20, P6, PT, R10, R27, RZ ;  /* 0x0000001b0a147210 */ /* 0x000fc80007fde0ff */
[----:B------:R-:W-:-:S03]  /*0be0*/  LEA.HI.X.SX32 R22, R27, R11, 0x1, P6 ;  /* 0x0000000b1b167211 */ /* 0x000fc600030f0eff */
[----:B------:R-:W2:Y:S01]  /*0bf0*/  @P5 LDG.E R21, desc[UR4][R16.64+0x4] ;  /* 0x0000040410155981 */ /* 0x000ea2000c1e1900 */
[----:B------:R-:W-:-:S04]  /*0c00*/  LEA R12, P6, R20, UR8, 0x2 ;  /* 0x00000008140c7c11 */ /* 0x000fc8000f8c10ff */
[--C-:B------:R-:W-:Y:S02]  /*0c10*/  LEA.HI.X R13, R20, UR9, R22.reuse, 0x2, P6 ;  /* 0x00000009140d7c11 */ /* 0x100fe4000b0f1416 */
[----:B------:R-:W-:Y:S02]  /*0c20*/  IADD3 R15, P6, PT, R25, R20, RZ ;  /* 0x00000014190f7210 */ /* 0x000fe40007fde0ff */
[----:B------:R-:W2:Y:S01]  /*0c30*/  @P5 LDG.E R20, desc[UR4][R18.64+0x4] ;  /* 0x0000040412145981 */ /* 0x000ea2000c1e1900 */
[----:B------:R-:W-:Y:S02]  /*0c40*/  PLOP3.LUT P4, PT, P1, P4, PT, 0x80, 0x8 ;  /* 0x000000000008781c */ /* 0x000fe40000f89070 */
[----:B------:R-:W-:Y:S01]  /*0c50*/  IMAD.X R22, R7, 0x1, R22, P6 ;  /* 0x0000000107167824 */ /* 0x000fe200030e0616 */
[----:B------:R-:W-:-:S04]  /*0c60*/  LEA R14, P6, R15, UR10, 0x2 ;  /* 0x0000000a0f0e7c11 */ /* 0x000fc8000f8c10ff */
[----:B------:R-:W-:Y:S02]  /*0c70*/  LEA.HI.X R15, R15, UR11, R22, 0x2, P6 ;  /* 0x0000000b0f0f7c11 */ /* 0x000fe4000b0f1416 */
[----:B------:R-:W-:Y:S01]  /*0c80*/  ISETP.LT.OR P6, PT, R9, RZ, !P0 ;  /* 0x000000ff0900720c */ /* 0x000fe200047c1670 */
[----:B------:R-:W-:Y:S01]  /*0c90*/  @P5 VIADD R8, R8, 0x1 ;  /* 0x0000000108085836 */ /* 0x000fe20000000000 */
[----:B------:R-:W0:Y:S02]  /*0ca0*/  LDC.64 R22, c[0x0][0x380] ;  /* 0x0000e000ff167b82 */ /* 0x000e240000000a00 */
[----:B------:R-:W3:Y:S04]  /*0cb0*/  @P4 LDG.E R26, desc[UR4][R16.64+0x8] ;  /* 0x00000804101a4981 */ /* 0x000ee8000c1e1900 */
[----:B------:R-:W3:Y:S05]  /*0cc0*/  @P4 LDG.E R19, desc[UR4][R18.64+0x8] ;  /* 0x0000080412134981 */ /* 0x000eea000c1e1900 */
[----:B------:R-:W4:Y:S04]  /*0cd0*/  @!P6 LDG.E R28, desc[UR4][R12.64+-0x8] ;  /* 0xfffff8040c1ce981 */ /* 0x000f28000c1e1900 */
[----:B------:R-:W4:Y:S01]  /*0ce0*/  @!P6 LDG.E R29, desc[UR4][R14.64+-0x8] ;  /* 0xfffff8040e1de981 */ /* 0x000f22000c1e1900 */
[----:B------:R-:W-:-:S05]  /*0cf0*/  @P4 IADD3 R8, PT, PT, R8, 0x1, RZ ;  /* 0x0000000108084810 */ /* 0x000fca0007ffe0ff */
[----:B------:R-:W-:Y:S02]  /*0d00*/  @!P6 VIADD R8, R8, 0x1 ;  /* 0x000000010808e836 */ /* 0x000fe40000000000 */
[----:B--2---:R-:W-:Y:S01]  /*0d10*/  @P5 FADD R21, R21, -R20 ;  /* 0x8000001415155221 */ /* 0x004fe20000000000 */
[----:B------:R-:W-:-:S03]  /*0d20*/  LOP3.LUT R20, R9, R4, RZ, 0xfc, !PT ;  /* 0x0000000409147212 */ /* 0x000fc600078efcff */
[----:B------:R-:W-:Y:S01]  /*0d30*/  @P5 FADD R2, R2, |R21| ;  /* 0x4000001502025221 */ /* 0x000fe20000000000 */
[----:B------:R-:W-:Y:S02]  /*0d40*/  ISETP.GE.AND P5, PT, R20, RZ, PT ;  /* 0x000000ff1400720c */ /* 0x000fe40003fa6270 */
[----:B------:R-:W1:Y:S01]  /*0d50*/  LDC.64 R20, c[0x0][0x388] ;  /* 0x0000e200ff147b82 */ /* 0x000e620000000a00 */
[----:B---3--:R-:W-:-:S04]  /*0d60*/  @P4 FADD R17, R26, -R19 ;  /* 0x800000131a114221 */ /* 0x008fc80000000000 */
[----:B------:R-:W-:Y:S01]  /*0d70*/  @P4 FADD R2, R2, |R17| ;  /* 0x4000001102024221 */ /* 0x000fe20000000000 */
[----:B------:R-:W-:Y:S01]  /*0d80*/  ISETP.LT.OR P4, PT, R9, RZ, !P2 ;  /* 0x000000ff0900720c */ /* 0x000fe20005781670 */
[----:B----4-:R-:W-:-:S04]  /*0d90*/  @!P6 FADD R29, R28, -R29 ;  /* 0x8000001d1c1de221 */ /* 0x010fc80000000000 */
[--C-:B------:R-:W-:Y:S02]  /*0da0*/  @P5 IMAD.IADD R17, R10, 0x1, R27.reuse ;  /* 0x000000010a115824 */ /* 0x100fe400078e021b */
[----:B------:R-:W-:Y:S02]  /*0db0*/  @P5 IMAD.IADD R19, R6, 0x1, R27 ;  /* 0x0000000106135824 */ /* 0x000fe400078e021b */
[----:B------:R-:W-:Y:S01]  /*0dc0*/  @!P6 FADD R2, R2, |R29| ;  /* 0x4000001d0202e221 */ /* 0x000fe20000000000 */
[----:B------:R-:W-:Y:S01]  /*0dd0*/  ISETP.LT.OR P6, PT, R9, RZ, !P3 ;  /* 0x000000ff0900720c */ /* 0x000fe20005fc1670 */
[----:B0-----:R-:W-:Y:S02]  /*0de0*/  @P5 IMAD.WIDE R22, R17, 0x4, R22 ;  /* 0x0000000411165825 */ /* 0x001fe400078e0216 */
[----:B------:R-:W2:Y:S02]  /*0df0*/  @!P4 LDG.E R16, desc[UR4][R12.64+-0x4] ;  /* 0xfffffc040c10c981 */ /* 0x000ea4000c1e1900 */
[----:B-1----:R-:W-:-:S02]  /*0e00*/  @P5 IMAD.WIDE R20, R19, 0x4, R20 ;  /* 0x0000000413145825 */ /* 0x002fc400078e0214 */
[----:B------:R-:W2:Y:S04]  /*0e10*/  @!P4 LDG.E R17, desc[UR4][R14.64+-0x4] ;  /* 0xfffffc040e11c981 */ /* 0x000ea8000c1e1900 */
[----:B------:R-:W3:Y:S04]  /*0e20*/  @P5 LDG.E R22, desc[UR4][R22.64] ;  /* 0x0000000416165981 */ /* 0x000ee8000c1e1900 */
[----:B------:R-:W3:Y:S04]  /*0e30*/  @P5 LDG.E R21, desc[UR4][R20.64] ;  /* 0x0000000414155981 */ /* 0x000ee8000c1e1900 */
[----:B------:R-:W4:Y:S04]  /*0e40*/  @!P6 LDG.E R18, desc[UR4][R12.64+0x4] ;  /* 0x000004040c12e981 */ /* 0x000f28000c1e1900 */
[----:B------:R-:W4:Y:S01]  /*0e50*/  @!P6 LDG.E R29, desc[UR4][R14.64+0x4] ;  /* 0x000004040e1de981 */ /* 0x000f22000c1e1900 */
[----:B------:R-:W-:-:S02]  /*0e60*/  @!P4 VIADD R8, R8, 0x1 ;  /* 0x000000010808c836 */ /* 0x000fc40000000000 */
[----:B------:R-:W-:-:S03]  /*0e70*/  IMAD.IADD R27, R27, 0x1, R3 ;  /* 0x000000011b1b7824 */ /* 0x000fc600078e0203 */
[----:B------:R-:W-:-:S05]  /*0e80*/  @P5 IADD3 R8, PT, PT, R8, 0x1, RZ ;  /* 0x0000000108085810 */ /* 0x000fca0007ffe0ff */
[----:B------:R-:W-:Y:S02]  /*0e90*/  @!P6 VIADD R8, R8, 0x1 ;  /* 0x000000010808e836 */ /* 0x000fe40000000000 */
[----:B--2---:R-:W-:-:S04]  /*0ea0*/  @!P4 FADD R17, R16, -R17 ;  /* 0x800000111011c221 */ /* 0x004fc80000000000 */
[----:B------:R-:W-:Y:S01]  /*0eb0*/  @!P4 FADD R2, R2, |R17| ;  /* 0x400000110202c221 */ /* 0x000fe20000000000 */
[----:B---3--:R-:W-:Y:S01]  /*0ec0*/  @P5 FADD R19, R22, -R21 ;  /* 0x8000001516135221 */ /* 0x008fe20000000000 */
[----:B------:R-:W-:Y:S01]  /*0ed0*/  VIADD R17, R5, 0x1 ;  /* 0x0000000105117836 */ /* 0x000fe20000000000 */
[----:B------:R-:W0:Y:S02]  /*0ee0*/  LDC.64 R22, c[0x0][0x380] ;  /* 0x0000e000ff167b82 */ /* 0x000e240000000a00 */
[----:B------:R-:W-:Y:S01]  /*0ef0*/  @P5 FADD R2, R2, |R19| ;  /* 0x4000001302025221 */ /* 0x000fe20000000000 */
[----:B----4-:R-:W-:Y:S01]  /*0f00*/  @!P6 FADD R29, R18, -R29 ;  /* 0x8000001d121de221 */ /* 0x010fe20000000000 */
[----:B------:R-:W-:-:S03]  /*0f10*/  IADD3 R18, P4, PT, R10, R27, RZ ;  /* 0x0000001b0a127210 */ /* 0x000fc60007f9e0ff */
[----:B------:R-:W-:Y:S01]  /*0f20*/  @!P6 FADD R2, R2, |R29| ;  /* 0x4000001d0202e221 */ /* 0x000fe20000000000 */
[----:B------:R-:W-:Y:S02]  /*0f30*/  LEA.HI.X.SX32 R20, R27, R11, 0x1, P4 ;  /* 0x0000000b1b147211 */ /* 0x000fe400020f0eff */
[C---:B------:R-:W-:Y:S02]  /*0f40*/  LEA R16, P5, R18.reuse, UR8, 0x2 ;  /* 0x0000000812107c11 */ /* 0x040fe4000f8a10ff */
[----:B------:R-:W-:Y:S02]  /*0f50*/  IADD3 R19, P6, PT, R25, R18, RZ ;  /* 0x0000001219137210 */ /* 0x000fe40007fde0ff */
[----:B------:R-:W-:Y:S02]  /*0f60*/  ISETP.GE.AND P4, PT, R17, R24, PT ;  /* 0x000000181100720c */ /* 0x000fe40003f86270 */
[--C-:B------:R-:W-:Y:S01]  /*0f70*/  LEA.HI.X R17, R18, UR9, R20.reuse, 0x2, P5 ;  /* 0x0000000912117c11 */ /* 0x100fe2000a8f1414 */
[----:B------:R-:W-:Y:S01]  /*0f80*/  IMAD.X R20, R7, 0x1, R20, P6 ;  /* 0x0000000107147824 */ /* 0x000fe200030e0614 */
[----:B------:R-:W-:-:S02]  /*0f90*/  LEA R18, P6, R19, UR10, 0x2 ;  /* 0x0000000a13127c11 */ /* 0x000fc4000f8c10ff */
[----:B------:R-:W-:Y:S02]  /*0fa0*/  ISETP.GT.AND P4, PT, R5, -0x2, !P4 ;  /* 0xfffffffe0500780c */ /* 0x000fe40006784270 */
[----:B------:R-:W-:Y:S02]  /*0fb0*/  LEA.HI.X R19, R19, UR11, R20, 0x2, P6 ;  /* 0x0000000b13137c11 */ /* 0x000fe4000b0f1414 */
[----:B------:R-:W-:Y:S02]  /*0fc0*/  PLOP3.LUT P6, PT, P0, P4, PT, 0x80, 0x8 ;  /* 0x000000000008781c */ /* 0x000fe400007c9070 */
[----:B------:R-:W-:-:S11]  /*0fd0*/  ISETP.LT.OR P5, PT, R9, RZ, !P1 ;  /* 0x000000ff0900720c */ /* 0x000fd60004fa1670 */
[----:B------:R-:W2:Y:S04]  /*0fe0*/  @P6 LDG.E R20, desc[UR4][R16.64+-0x8] ;  /* 0xfffff80410146981 */ /* 0x000ea8000c1e1900 */
[----:B------:R-:W2:Y:S04]  /*0ff0*/  @P6 LDG.E R21, desc[UR4][R18.64+-0x8] ;  /* 0xfffff80412156981 */ /* 0x000ea8000c1e1900 */
[----:B------:R-:W3:Y:S04]  /*1000*/  @!P5 LDG.E R12, desc[UR4][R12.64+0x8] ;  /* 0x000008040c0cd981 */ /* 0x000ee8000c1e1900 */
[----:B------:R-:W3:Y:S01]  /*1010*/  @!P5 LDG.E R15, desc[UR4][R14.64+0x8] ;  /* 0x000008040e0fd981 */ /* 0x000ee2000c1e1900 */
[----:B------:R-:W-:-:S04]  /*1020*/  @!P5 VIADD R8, R8, 0x1 ;  /* 0x000000010808d836 */ /* 0x000fc80000000000 */
[----:B------:R-:W-:Y:S02]  /*1030*/  @P6 VIADD R8, R8, 0x1 ;  /* 0x0000000108086836 */ /* 0x000fe40000000000 */
[----:B--2---:R-:W-:Y:S02]  /*1040*/  @P6 FADD R29, R20, -R21 ;  /* 0x80000015141d6221 */ /* 0x004fe40000000000 */
[----:B------:R-:W1:Y:S01]  /*1050*/  LDC.64 R20, c[0x0][0x388] ;  /* 0x0000e200ff147b82 */ /* 0x000e620000000a00 */
[----:B---3--:R-:W-:-:S04]  /*1060*/  @!P5 FADD R9, R12, -R15 ;  /* 0x8000000f0c09d221 */ /* 0x008fc80000000000 */
[----:B------:R-:W-:Y:S01]  /*1070*/  @!P5 FADD R2, R2, |R9| ;  /* 0x400000090202d221 */ /* 0x000fe20000000000 */
[----:B------:R-:W-:-:S03]  /*1080*/  ISETP.LT.OR P5, PT, R4, RZ, !P4 ;  /* 0x000000ff0400720c */ /* 0x000fc600067a1670 */
[----:B------:R-:W-:Y:S01]  /*1090*/  @P6 FADD R2, R2, |R29| ;  /* 0x4000001d02026221 */ /* 0x000fe20000000000 */
[----:B------:R-:W-:-:S09]  /*10a0*/  PLOP3.LUT P6, PT, P2, P4, PT, 0x80, 0x8 ;  /* 0x000000000008781c */ /* 0x000fd200017c9070 */
[----:B------:R-:W-:Y:S01]  /*10b0*/  @!P5 IADD3 R13, PT, PT, R10, R27, RZ ;  /* 0x0000001b0a0dd210 */ /* 0x000fe20007ffe0ff */
[----:B------:R-:W-:-:S03]  /*10c0*/  @!P5 IMAD.IADD R15, R6, 0x1, R27 ;  /* 0x00000001060fd824 */ /* 0x000fc600078e021b */
[----:B------:R-:W2:Y:S01]  /*10d0*/  @P6 LDG.E R9, desc[UR4][R16.64+-0x4] ;  /* 0xfffffc0410096981 */ /* 0x000ea2000c1e1900 */
[----:B0-----:R-:W-:-:S03]  /*10e0*/  @!P5 IMAD.WIDE R22, R13, 0x4, R22 ;  /* 0x000000040d16d825 */ /* 0x001fc600078e0216 */
[----:B------:R-:W2:Y:S01]  /*10f0*/  @P6 LDG.E R12, desc[UR4][R18.64+-0x4] ;  /* 0xfffffc04120c6981 */ /* 0x000ea2000c1e1900 */
[----:B-1----:R-:W-:-:S03]  /*1100*/  @!P5 IMAD.WIDE R20, R15, 0x4, R20 ;  /* 0x000000040f14d825 */ /* 0x002fc600078e0214 */
[----:B------:R-:W3:Y:S04]  /*1110*/  @!P5 LDG.E R22, desc[UR4][R22.64] ;  /* 0x000000041616d981 */ /* 0x000ee8000c1e1900 */
[----:B------:R-:W3:Y:S01]  /*1120*/  @!P5 LDG.E R21, desc[UR4][R20.64] ;  /* 0x000000041415d981 */ /* 0x000ee2000c1e1900 */
[----:B------:R-:W-:Y:S02]  /*1130*/  IMAD.IADD R27, R27, 0x1, R3 ;  /* 0x000000011b1b7824 */ /* 0x000fe400078e0203 */
[----:B------:R-:W-:-:S04]  /*1140*/  @P6 VIADD R8, R8, 0x1 ;  /* 0x0000000108086836 */ /* 0x000fc80000000000 */
[----:B------:R-:W-:Y:S02]  /*1150*/  @!P5 VIADD R8, R8, 0x1 ;  /* 0x000000010808d836 */ /* 0x000fe40000000000 */
[----:B--2---:R-:W-:-:S04]  /*1160*/  @P6 FADD R9, R9, -R12 ;  /* 0x8000000c09096221 */ /* 0x004fc80000000000 */
[----:B------:R-:W-:Y:S01]  /*1170*/  @P6 FADD R2, R2, |R9| ;  /* 0x4000000902026221 */ /* 0x000fe20000000000 */
[----:B------:R-:W-:Y:S01]  /*1180*/  IADD3 R14, P6, PT, R10, R27, RZ ;  /* 0x0000001b0a0e7210 */ /* 0x000fe20007fde0ff */
[----:B---3--:R-:W-:-:S03]  /*1190*/  @!P5 FADD R3, R22, -R21 ;  /* 0x800000151603d221 */ /* 0x008fc60000000000 */
[----:B------:R-:W-:Y:S01]  /*11a0*/  LEA.HI.X.SX32 R11, R27, R11, 0x1, P6 ;  /* 0x0000000b1b0b7211 */ /* 0x000fe200030f0eff */
[----:B------:R-:W0:Y:S01]  /*11b0*/  LDC.64 R22, c[0x0][0x380] ;  /* 0x0000e000ff167b82 */ /* 0x000e220000000a00 */
[----:B------:R-:W-:Y:S01]  /*11c0*/  LEA R12, P6, R14, UR8, 0x2 ;  /* 0x000000080e0c7c11 */ /* 0x000fe2000f8c10ff */
[----:B------:R-:W-:Y:S01]  /*11d0*/  @!P5 FADD R2, R2, |R3| ;  /* 0x400000030202d221 */ /* 0x000fe20000000000 */
[----:B------:R-:W-:Y:S01]  /*11e0*/  IADD3 R25, P5, PT, R25, R14, RZ ;  /* 0x0000000e19197210 */ /* 0x000fe20007fbe0ff */
[----:B------:R-:W-:Y:S01]  /*11f0*/  VIADD R3, R5, 0x2 ;  /* 0x0000000205037836 */ /* 0x000fe20000000000 */
[----:B------:R-:W-:Y:S02]  /*1200*/  LEA.HI.X R13, R14, UR9, R11, 0x2, P6 ;  /* 0x000000090e0d7c11 */ /* 0x000fe4000b0f140b */
[----:B------:R-:W-:Y:S02]  /*1210*/  IADD3.X R20, PT, PT, R7, R11, RZ, P5, !PT ;  /* 0x0000000b07147210 */ /* 0x000fe40002ffe4ff */
[----:B------:R-:W-:-:S02]  /*1220*/  LEA R14, P6, R25, UR10, 0x2 ;  /* 0x0000000a190e7c11 */ /* 0x000fc4000f8c10ff */
[----:B------:R-:W-:Y:S02]  /*1230*/  ISETP.GE.AND P5, PT, R3, R24, PT ;  /* 0x000000180300720c */ /* 0x000fe40003fa6270 */
[----:B------:R-:W-:Y:S02]  /*1240*/  LEA.HI.X R15, R25, UR11, R20, 0x2, P6 ;  /* 0x0000000b190f7c11 */ /* 0x000fe4000b0f1414 */
[----:B------:R-:W1:Y:S01]  /*1250*/  LDC.64 R20, c[0x0][0x388] ;  /* 0x0000e200ff147b82 */ /* 0x000e620000000a00 */
[----:B------:R-:W-:Y:S02]  /*1260*/  ISETP.GT.AND P5, PT, R5, -0x3, !P5 ;  /* 0xfffffffd0500780c */ /* 0x000fe40006fa4270 */
[----:B------:R-:W-:Y:S02]  /*1270*/  PLOP3.LUT P6, PT, P3, P4, PT, 0x80, 0x8 ;  /* 0x000000000008781c */ /* 0x000fe40001fc9070 */
[----:B------:R-:W-:Y:S02]  /*1280*/  PLOP3.LUT P4, PT, P1, P4, PT, 0x80, 0x8 ;  /* 0x000000000008781c */ /* 0x000fe40000f89070 */
[----:B------:R-:W-:-:S02]  /*1290*/  PLOP3.LUT P2, PT, P2, P5, PT, 0x80, 0x8 ;  /* 0x000000000008781c */ /* 0x000fc4000174b070 */
[----:B------:R-:W-:Y:S02]  /*12a0*/  PLOP3.LUT P0, PT, P0, P5, PT, 0x80, 0x8 ;  /* 0x000000000008781c */ /* 0x000fe4000070b070 */
[----:B------:R-:W-:Y:S02]  /*12b0*/  PLOP3.LUT P3, PT, P3, P5, PT, 0x80, 0x8 ;  /* 0x000000000008781c */ /* 0x000fe40001f6b070 */
[----:B------:R-:W-:Y:S02]  /*12c0*/  PLOP3.LUT P1, PT, P1, P5, PT, 0x80, 0x8 ;  /* 0x000000000008781c */ /* 0x000fe40000f2b070 */
[----:B------:R-:W-:Y:S01]  /*12d0*/  ISETP.LT.OR P5, PT, R4, RZ, !P5 ;  /* 0x000000ff0400720c */ /* 0x000fe20006fa1670 */
[----:B------:R-:W2:Y:S04]  /*12e0*/  @P6 LDG.E R3, desc[UR4][R18.64+0x4] ;  /* 0x0000040412036981 */ /* 0x000ea8000c1e1900 */
[----:B------:R-:W2:Y:S04]  /*12f0*/  @P6 LDG.E R4, desc[UR4][R16.64+0x4] ;  /* 0x0000040410046981 */ /* 0x000ea8000c1e1900 */
[----:B------:R-:W3:Y:S04]  /*1300*/  @P4 LDG.E R5, desc[UR4][R16.64+0x8] ;  /* 0x0000080410054981 */ /* 0x000ee8000c1e1900 */
[----:B------:R-:W3:Y:S01]  /*1310*/  @P4 LDG.E R24, desc[UR4][R18.64+0x8] ;  /* 0x0000080412184981 */ /* 0x000ee2000c1e1900 */
[----:B------:R-:W-:-:S02]  /*1320*/  @!P5 IMAD.IADD R9, R10, 0x1, R27 ;  /* 0x000000010a09d824 */ /* 0x000fc400078e021b */
[----:B------:R-:W-:Y:S01]  /*1330*/  @!P5 IMAD.IADD R27, R6, 0x1, R27 ;  /* 0x00000001061bd824 */ /* 0x000fe200078e021b */
[----:B------:R-:W4:Y:S01]  /*1340*/  @P0 LDG.E R7, desc[UR4][R12.64+-0x8] ;  /* 0xfffff8040c070981 */ /* 0x000f22000c1e1900 */
[----:B0-----:R-:W-:-:S03]  /*1350*/  @!P5 IMAD.WIDE R22, R9, 0x4, R22 ;  /* 0x000000040916d825 */ /* 0x001fc600078e0216 */
[----:B------:R-:W4:Y:S01]  /*1360*/  @P0 LDG.E R6, desc[UR4][R14.64+-0x8] ;  /* 0xfffff8040e060981 */ /* 0x000f22000c1e1900 */
[----:B-1----:R-:W-:-:S03]  /*1370*/  @!P5 IMAD.WIDE R20, R27, 0x4, R20 ;  /* 0x000000041b14d825 */ /* 0x002fc600078e0214 */
[----:B------:R-:W5:Y:S04]  /*1380*/  @P2 LDG.E R9, desc[UR4][R12.64+-0x4] ;  /* 0xfffffc040c092981 */ /* 0x000f68000c1e1900 */
[----:B------:R-:W5:Y:S04]  /*1390*/  @P2 LDG.E R10, desc[UR4][R14.64+-0x4] ;  /* 0xfffffc040e0a2981 */ /* 0x000f68000c1e1900 */
[----:B------:R-:W5:Y:S04]  /*13a0*/  @!P5 LDG.E R22, desc[UR4][R22.64] ;  /* 0x000000041616d981 */ /* 0x000f68000c1e1900 */
[----:B------:R-:W5:Y:S04]  /*13b0*/  @!P5 LDG.E R21, desc[UR4][R20.64] ;  /* 0x000000041415d981 */ /* 0x000f68000c1e1900 */
[----:B------:R-:W5:Y:S04]  /*13c0*/  @P3 LDG.E R11, desc[UR4][R12.64+0x4] ;  /* 0x000004040c0b3981 */ /* 0x000f68000c1e1900 */
[----:B------:R-:W5:Y:S04]  /*13d0*/  @P3 LDG.E R16, desc[UR4][R14.64+0x4] ;  /* 0x000004040e103981 */ /* 0x000f68000c1e1900 */
[----:B------:R-:W5:Y:S04]  /*13e0*/  @P1 LDG.E R17, desc[UR4][R12.64+0x8] ;  /* 0x000008040c111981 */ /* 0x000f68000c1e1900 */
[----:B------:R-:W5:Y:S01]  /*13f0*/  @P1 LDG.E R18, desc[UR4][R14.64+0x8] ;  /* 0x000008040e121981 */ /* 0x000f62000c1e1900 */
[----:B------:R-:W-:-:S04]  /*1400*/  @P6 VIADD R8, R8, 0x1 ;  /* 0x0000000108086836 */ /* 0x000fc80000000000 */
[----:B------:R-:W-:-:S04]  /*1410*/  @P4 VIADD R8, R8, 0x1 ;  /* 0x0000000108084836 */ /* 0x000fc80000000000 */
[----:B------:R-:W-:-:S05]  /*1420*/  @P0 VIADD R8, R8, 0x1 ;  /* 0x0000000108080836 */ /* 0x000fca0000000000 */
[----:B------:R-:W-:-:S05]  /*1430*/  @P2 IADD3 R8, PT, PT, R8, 0x1, RZ ;  /* 0x0000000108082810 */ /* 0x000fca0007ffe0ff */
[----:B------:R-:W-:-:S04]  /*1440*/  @!P5 VIADD R8, R8, 0x1 ;  /* 0x000000010808d836 */ /* 0x000fc80000000000 */
[----:B------:R-:W-:-:S04]  /*1450*/  @P3 VIADD R8, R8, 0x1 ;  /* 0x0000000108083836 */ /* 0x000fc80000000000 */
[----:B------:R-:W-:Y:S01]  /*1460*/  @P1 VIADD R8, R8, 0x1 ;  /* 0x0000000108081836 */ /* 0x000fe20000000000 */
[----:B------:R-:W-:Y:S01]  /*1470*/  BSSY.RECONVERGENT B1, `(.L_x_23) ;  /* 0x000001c000017945 */ /* 0x000fe20003800200 */
[----:B--2---:R-:W-:-:S04]  /*1480*/  @P6 FADD R3, R4, -R3 ;  /* 0x8000000304036221 */ /* 0x004fc80000000000 */
[----:B------:R-:W-:Y:S01]  /*1490*/  @P6 FADD R2, R2, |R3| ;  /* 0x4000000302026221 */ /* 0x000fe20000000000 */
[----:B---3--:R-:W-:-:S04]  /*14a0*/  @P4 FADD R5, R5, -R24 ;  /* 0x8000001805054221 */ /* 0x008fc80000000000 */
[----:B------:R-:W-:Y:S01]  /*14b0*/  @P4 FADD R2, R2, |R5| ;  /* 0x4000000502024221 */ /* 0x000fe20000000000 */
[----:B----4-:R-:W-:Y:S01]  /*14c0*/  @P0 FADD R7, R7, -R6 ;  /* 0x8000000607070221 */ /* 0x010fe20000000000 */
[----:B------:R-:W-:-:S03]  /*14d0*/  I2FP.F32.U32 R5, R8 ;  /* 0x0000000800057245 */ /* 0x000fc60000201000 */
[----:B------:R-:W-:Y:S01]  /*14e0*/  @P0 FADD R2, R2, |R7| ;  /* 0x4000000702020221 */ /* 0x000fe20000000000 */
[----:B-----5:R-:W-:Y:S01]  /*14f0*/  @P2 FADD R9, R9, -R10 ;  /* 0x8000000a09092221 */ /* 0x020fe20000000000 */
[----:B------:R-:W0:Y:S03]  /*1500*/  MUFU.RCP R4, R5 ;  /* 0x0000000500047308 */ /* 0x000e260000001000 */
[----:B------:R-:W-:Y:S01]  /*1510*/  @P2 FADD R2, R2, |R9| ;  /* 0x4000000902022221 */ /* 0x000fe20000000000 */
[----:B------:R-:W-:-:S04]  /*1520*/  @!P5 FADD R21, R22, -R21 ;  /* 0x800000151615d221 */ /* 0x000fc80000000000 */
[----:B------:R-:W-:Y:S01]  /*1530*/  @!P5 FADD R2, R2, |R21| ;  /* 0x400000150202d221 */ /* 0x000fe20000000000 */
[----:B------:R-:W-:-:S04]  /*1540*/  @P3 FADD R11, R11, -R16 ;  /* 0x800000100b0b3221 */ /* 0x000fc80000000000 */
[----:B------:R-:W-:Y:S01]  /*1550*/  @P3 FADD R2, R2, |R11| ;  /* 0x4000000b02023221 */ /* 0x000fe20000000000 */
[----:B------:R-:W-:-:S04]  /*1560*/  @P1 FADD R17, R17, -R18 ;  /* 0x8000001211111221 */ /* 0x000fc80000000000 */
[----:B------:R-:W-:Y:S01]  /*1570*/  @P1 FADD R2, R2, |R17| ;  /* 0x4000001102021221 */ /* 0x000fe20000000000 */
[----:B0-----:R-:W-:-:S03]  /*1580*/  FFMA R3, -R5, R4, 1 ;  /* 0x3f80000005037423 */ /* 0x001fc60000000104 */
[----:B------:R-:W0:Y:S01]  /*1590*/  FCHK P0, R2, R5 ;  /* 0x0000000502007302 */ /* 0x000e220000000000 */
[----:B------:R-:W-:-:S04]  /*15a0*/  FFMA R3, R4, R3, R4 ;  /* 0x0000000304037223 */ /* 0x000fc80000000004 */
[----:B------:R-:W-:-:S04]  /*15b0*/  FFMA R4, R3, R2, RZ ;  /* 0x0000000203047223 */ /* 0x000fc800000000ff */
[----:B------:R-:W-:-:S04]  /*15c0*/  FFMA R7, -R5, R4, R2 ;  /* 0x0000000405077223 */ /* 0x000fc80000000102 */
[----:B------:R-:W-:Y:S01]  /*15d0*/  FFMA R7, R3, R7, R4 ;  /* 0x0000000703077223 */ /* 0x000fe20000000004 */
[----:B0-----:R-:W-:Y:S06]  /*15e0*/  @!P0 BRA `(.L_x_24) ;  /* 0x0000000000108947 */ /* 0x001fec0003800000 */
[----:B------:R-:W-:Y:S01]  /*15f0*/  IMAD.MOV.U32 R3, RZ, RZ, R2 ;  /* 0x000000ffff037224 */ /* 0x000fe200078e0002 */
[----:B------:R-:W-:-:S07]  /*1600*/  MOV R4, 0x1620 ;  /* 0x0000162000047802 */ /* 0x000fce0000000f00 */
[----:B------:R-:W-:Y:S05]  /*1610*/  CALL.REL.NOINC `($__internal_1_$__cuda_sm3x_div_rn_noftz_f32_slowpath) ;  /* 0x00000000001c7944 */ /* 0x000fea0003c00000 */
[----:B------:R-:W-:-:S07]  /*1620*/  IMAD.MOV.U32 R7, RZ, RZ, R2 ;  /* 0x000000ffff077224 */ /* 0x000fce00078e0002 */
.L_x_24:
[----:B------:R-:W-:Y:S05]  /*1630*/  BSYNC.RECONVERGENT B1 ;  /* 0x0000000000017941 */ /* 0x000fea0003800200 */
.L_x_23:
[----:B------:R-:W-:Y:S05]  /*1640*/  BSYNC.RECONVERGENT B0 ;  /* 0x0000000000007941 */ /* 0x000fea0003800200 */
.L_x_22:
[----:B------:R-:W0:Y:S02]  /*1650*/  LDC.64 R2, c[0x0][0x390] ;  /* 0x0000e400ff027b82 */ /* 0x000e240000000a00 */
[----:B0-----:R-:W-:-:S05]  /*1660*/  IMAD.WIDE R2, R0, 0x4, R2 ;  /* 0x0000000400027825 */ /* 0x001fca00078e0202 */
[----:B------:R-:W-:Y:S01]  /*1670*/  STG.E desc[UR4][R2.64], R7 ;  /* 0x0000000702007986 */ /* 0x000fe2000c101904 */
[----:B------:R-:W-:Y:S05]  /*1680*/  EXIT ;  /* 0x000000000000794d */ /* 0x000fea0003800000 */
        .weak           $__internal_1_$__cuda_sm3x_div_rn_noftz_f32_slowpath
        .type           $__internal_1_$__cuda_sm3x_div_rn_noftz_f32_slowpath,@function
        .size           $__internal_1_$__cuda_sm3x_div_rn_noftz_f32_slowpath,(.L_x_42 - $__internal_1_$__cuda_sm3x_div_rn_noftz_f32_slowpath)
$__internal_1_$__cuda_sm3x_div_rn_noftz_f32_slowpath:
[----:B------:R-:W-:Y:S01]  /*1690*/  SHF.R.U32.HI R6, RZ, 0x17, R5 ;  /* 0x00000017ff067819 */ /* 0x000fe20000011605 */
[----:B------:R-:W-:Y:S01]  /*16a0*/  BSSY.RECONVERGENT B2, `(.L_x_25) ;  /* 0x0000063000027945 */ /* 0x000fe20003800200 */
[----:B------:R-:W-:Y:S02]  /*16b0*/  SHF.R.U32.HI R2, RZ, 0x17, R3 ;  /* 0x00000017ff027819 */ /* 0x000fe40000011603 */
[----:B------:R-:W-:Y:S02]  /*16c0*/  LOP3.LUT R11, R6, 0xff, RZ, 0xc0, !PT ;  /* 0x000000ff060b7812 */ /* 0x000fe400078ec0ff */
[----:B------:R-:W-:Y:S02]  /*16d0*/  LOP3.LUT R8, R2, 0xff, RZ, 0xc0, !PT ;  /* 0x000000ff02087812 */ /* 0x000fe400078ec0ff */
[----:B------:R-:W-:-:S03]  /*16e0*/  IADD3 R9, PT, PT, R11, -0x1, RZ ;  /* 0xffffffff0b097810 */ /* 0x000fc60007ffe0ff */
[----:B------:R-:W-:Y:S01]  /*16f0*/  VIADD R7, R8, 0xffffffff ;  /* 0xffffffff08077836 */ /* 0x000fe20000000000 */
        /* <DEDUP_REMOVED lines=26> */
[----:B------:R-:W-:-:S03]  /*18a0*/  @!P1 FFMA R5, R2, 1.84467440737095516160e+19, RZ ;  /* 0x5f80000002059823 */ /* 0x000fc600000000ff */
[----:B------:R-:W-:-:S07]  /*18b0*/  @!P1 IADD3 R6, PT, PT, R6, 0x40, RZ ;  /* 0x0000004006069810 */ /* 0x000fce0007ffe0ff */
.L_x_26:
[----:B------:R-:W-:Y:S01]  /*18c0*/  LEA R2, R11, 0xc0800000, 0x17 ;  /* 0xc08000000b027811 */ /* 0x000fe200078eb8ff */
[----:B------:R-:W-:Y:S01]  /*18d0*/  VIADD R8, R8, 0xffffff81 ;  /* 0xffffff8108087836 */ /* 0x000fe20000000000 */
[----:B------:R-:W-:Y:S03]  /*18e0*/  BSSY.RECONVERGENT B3, `(.L_x_31) ;  /* 0x0000035000037945 */ /* 0x000fe60003800200 */
[----:B------:R-:W-:Y:S02]  /*18f0*/  IMAD.IADD R5, R5, 0x1, -R2 ;  /* 0x0000000105057824 */ /* 0x000fe400078e0a02 */
[C---:B------:R-:W-:Y:S02]  /*1900*/  IMAD R2, R8.reuse, -0x800000, R3 ;  /* 0xff80000008027824 */ /* 0x040fe400078e0203 */
[----:B------:R0:W1:Y:S01]  /*1910*/  MUFU.RCP R7, R5 ;  /* 0x0000000500077308 */ /* 0x0000620000001000 */
[----:B------:R-:W-:Y:S01]  /*1920*/  FADD.FTZ R9, -R5, -RZ ;  /* 0x800000ff05097221 */ /* 0x000fe20000010100 */
[----:B0-----:R-:W-:-:S05]  /*1930*/  IADD3 R5, PT, PT, R8, 0x7f, -R11 ;  /* 0x0000007f08057810 */ /* 0x001fca0007ffe80b */
[----:B------:R-:W-:Y:S02]  /*1940*/  IMAD.IADD R5, R5, 0x1, R6 ;  /* 0x0000000105057824 */ /* 0x000fe400078e0206 */
        /* <DEDUP_REMOVED lines=20> */
[CCC-:B------:R-:W-:Y:S01]  /*1a90*/  FFMA.RZ R3, R12.reuse, R10.reuse, R7.reuse ;  /* 0x0000000a0c037223 */ /* 0x1c0fe2000000c007 */
[C---:B------:R-:W-:Y:S01]  /*1aa0*/  IADD3 R8, PT, PT, R9.reuse, 0x20, RZ ;  /* 0x0000002009087810 */ /* 0x040fe20007ffe0ff */
[CCC-:B------:R-:W-:Y:S01]  /*1ab0*/  FFMA.RM R6, R12.reuse, R10.reuse, R7.reuse ;  /* 0x0000000a0c067223 */ /* 0x1c0fe20000004007 */
        /* <DEDUP_REMOVED lines=19> */
.L_x_33:
[----:B------:R-:W-:-:S04]  /*1bf0*/  LOP3.LUT R2, R2, 0x80000000, RZ, 0xc0, !PT ;  /* 0x8000000002027812 */ /* 0x000fc800078ec0ff */
[----:B------:R-:W-:Y:S01]  /*1c00*/  LOP3.LUT R2, R2, 0x7f800000, RZ, 0xfc, !PT ;  /* 0x7f80000002027812 */ /* 0x000fe200078efcff */
[----:B------:R-:W-:Y:S06]  /*1c10*/  BRA `(.L_x_34) ;  /* 0x0000000000047947 */ /* 0x000fec0003800000 */
.L_x_32:
[----:B------:R-:W-:-:S07]  /*1c20*/  IMAD R2, R5, 0x800000, R2 ;  /* 0x0080000005027824 */ /* 0x000fce00078e0202 */
.L_x_34:
[----:B------:R-:W-:Y:S05]  /*1c30*/  BSYNC.RECONVERGENT B3 ;  /* 0x0000000000037941 */ /* 0x000fea0003800200 */
.L_x_31:
[----:B------:R-:W-:Y:S05]  /*1c40*/  BRA `(.L_x_35) ;  /* 0x0000000000207947 */ /* 0x000fea0003800000 */
.L_x_30:
[----:B------:R-:W-:-:S04]  /*1c50*/  LOP3.LUT R2, R5, 0x80000000, R3, 0x48, !PT ;  /* 0x8000000005027812 */ /* 0x000fc800078e4803 */
[----:B------:R-:W-:Y:S01]  /*1c60*/  LOP3.LUT R2, R2, 0x7f800000, RZ, 0xfc, !PT ;  /* 0x7f80000002027812 */ /* 0x000fe200078efcff */
[----:B------:R-:W-:Y:S06]  /*1c70*/  BRA `(.L_x_35) ;  /* 0x0000000000147947 */ /* 0x000fec0003800000 */
.L_x_29:
[----:B------:R-:W-:Y:S01]  /*1c80*/  LOP3.LUT R2, R5, 0x80000000, R3, 0x48, !PT ;  /* 0x8000000005027812 */ /* 0x000fe200078e4803 */
[----:B------:R-:W-:Y:S06]  /*1c90*/  BRA `(.L_x_35) ;  /* 0x00000000000c7947 */ /* 0x000fec0003800000 */
.L_x_28:
[----:B------:R-:W0:Y:S01]  /*1ca0*/  MUFU.RSQ R2, -QNAN ;  /* 0xffc0000000027908 */ /* 0x000e220000001400 */
[----:B------:R-:W-:Y:S05]  /*1cb0*/  BRA `(.L_x_35) ;  /* 0x0000000000047947 */ /* 0x000fea0003800000 */
.L_x_27:
[----:B------:R-:W-:-:S07]  /*1cc0*/  FADD.FTZ R2, R3, R2 ;  /* 0x0000000203027221 */ /* 0x000fce0000010000 */
.L_x_35:
[----:B------:R-:W-:Y:S05]  /*1cd0*/  BSYNC.RECONVERGENT B2 ;  /* 0x0000000000027941 */ /* 0x000fea0003800200 */
.L_x_25:
[----:B------:R-:W-:-:S04]  /*1ce0*/  IMAD.MOV.U32 R5, RZ, RZ, 0x0 ;  /* 0x00000000ff057424 */ /* 0x000fc800078e00ff */
[----:B0-----:R-:W-:Y:S05]  /*1cf0*/  RET.REL.NODEC R4 `(_Z3ad_PfS_S_iiii) ;  /* 0xffffffe004c07950 */ /* 0x001fea0003c3ffff */
.L_x_36:
        /* <DEDUP_REMOVED lines=16> */
.L_x_42:


//--------------------- .text._Z13gray2display_PfPhi --------------------------
	.section	.text._Z13gray2display_PfPhi,"ax",@progbits
	.align	128
        .global         _Z13gray2display_PfPhi
        .type           _Z13gray2display_PfPhi,@function
        .size           _Z13gray2display_PfPhi,(.L_x_46 - _Z13gray2display_PfPhi)
        .other          _Z13gray2display_PfPhi,@"STO_CUDA_ENTRY STV_DEFAULT"
_Z13gray2display_PfPhi:
.text._Z13gray2display_PfPhi:
        /* <DEDUP_REMOVED lines=9> */
[----:B------:R-:W1:Y:S01]  /*0090*/  LDCU.64 UR4, c[0x0][0x358] ;  /* 0x00006b00ff0477ac */ /* 0x000e620008000a00 */
[----:B------:R-:W2:Y:S01]  /*00a0*/  LDCU.64 UR6, c[0x0][0x388] ;  /* 0x00007100ff0677ac */ /* 0x000ea20008000a00 */
[----:B0-----:R-:W-:-:S05]  /*00b0*/  IMAD.WIDE R2, R5, 0x4, R2 ;  /* 0x0000000405027825 */ /* 0x001fca00078e0202 */
[----:B-1----:R-:W3:Y:S01]  /*00c0*/  LDG.E R0, desc[UR4][R2.64] ;  /* 0x0000000402007981 */ /* 0x002ee2000c1e1900 */
[----:B------:R-:W-:-:S04]  /*00d0*/  SHF.L.U32 R5, R5, 0x2, RZ ;  /* 0x0000000205057819 */ /* 0x000fc800000006ff */
[----:B--2---:R-:W-:-:S04]  /*00e0*/  IADD3 R4, P0, PT, R5, UR6, RZ ;  /* 0x0000000605047c10 */ /* 0x004fc8000ff1e0ff */
[----:B------:R-:W-:Y:S01]  /*00f0*/  LEA.HI.X.SX32 R5, R5, UR7, 0x1, P0 ;  /* 0x0000000705057c11 */ /* 0x000fe200080f0eff */
[----:B---3--:R-:W0:Y:S04]  /*0100*/  F2I.U32.TRUNC.NTZ R7, R0 ;  /* 0x0000000000077305 */ /* 0x008e28000020f000 */
[----:B0-----:R-:W-:Y:S04]  /*0110*/  STG.E.U8 desc[UR4][R4.64], R7 ;  /* 0x0000000704007986 */ /* 0x001fe8000c101104 */
[----:B------:R-:W2:Y:S02]  /*0120*/  LDG.E R6, desc[UR4][R2.64] ;  /* 0x0000000402067981 */ /* 0x000ea4000c1e1900 */
[----:B--2---:R-:W0:Y:S02]  /*0130*/  F2I.U32.TRUNC.NTZ R9, R6 ;  /* 0x0000000600097305 */ /* 0x004e24000020f000 */
[----:B0-----:R-:W-:Y:S04]  /*0140*/  STG.E.U8 desc[UR4][R4.64+0x1], R9 ;  /* 0x0000010904007986 */ /* 0x001fe8000c101104 */
[----:B------:R-:W2:Y:S04]  /*0150*/  LDG.E R8, desc[UR4][R2.64] ;  /* 0x0000000402087981 */ /* 0x000ea8000c1e1900 */
[----:B------:R-:W-:Y:S01]  /*0160*/  STG.E.U8 desc[UR4][R4.64+0x3], RZ ;  /* 0x000003ff04007986 */ /* 0x000fe2000c101104 */
[----:B--2---:R-:W0:Y:S03]  /*0170*/  F2I.U32.TRUNC.NTZ R11, R8 ;  /* 0x00000008000b7305 */ /* 0x004e26000020f000 */
[----:B0-----:R-:W-:Y:S01]  /*0180*/  STG.E.U8 desc[UR4][R4.64+0x2], R11 ;  /* 0x0000020b04007986 */ /* 0x001fe2000c101104 */
[----:B------:R-:W-:Y:S05]  /*0190*/  EXIT ;  /* 0x000000000000794d */ /* 0x000fea0003800000 */
.L_x_37:
        /* <DEDUP_REMOVED lines=14> */
.L_x_46:


//--------------------- .text._Z9rgb2gray_PhPfi   --------------------------
	.section	.text._Z9rgb2gray_PhPfi,"ax",@progbits
	.align	128
        .global         _Z9rgb2gray_PhPfi
        .type           _Z9rgb2gray_PhPfi,@function
        .size           _Z9rgb2gray_PhPfi,(.L_x_47 - _Z9rgb2gray_PhPfi)
        .other          _Z9rgb2gray_PhPfi,@"STO_CUDA_ENTRY STV_DEFAULT"
_Z9rgb2gray_PhPfi:
.text._Z9rgb2gray_PhPfi:
        /* <DEDUP_REMOVED lines=8> */
[----:B------:R-:W0:Y:S01]  /*0080*/  LDCU.64 UR6, c[0x0][0x380] ;  /* 0x00007000ff0677ac */ /* 0x000e220008000a00 */
[----:B------:R-:W-:Y:S01]  /*0090*/  SHF.L.U32 R0, R13, 0x2, RZ ;  /* 0x000000020d007819 */ /* 0x000fe200000006ff */
[----:B------:R-:W1:Y:S01]  /*00a0*/  LDC.64 R10, c[0x0][0x388] ;  /* 0x0000e200ff0a7b82 */ /* 0x000e620000000a00 */
[----:B------:R-:W2:Y:S02]  /*00b0*/  LDCU.64 UR4, c[0x0][0x358] ;  /* 0x00006b00ff0477ac */ /* 0x000ea40008000a00 */
[----:B0-----:R-:W-:-:S04]  /*00c0*/  IADD3 R2, P0, PT, R0, UR6, RZ ;  /* 0x0000000600027c10 */ /* 0x001fc8000ff1e0ff */
[----:B------:R-:W-:-:S05]  /*00d0*/  LEA.HI.X.SX32 R3, R0, UR7, 0x1, P0 ;  /* 0x0000000700037c11 */ /* 0x000fca00080f0eff */
[----:B--2---:R-:W2:Y:S04]  /*00e0*/  LDG.E.U8 R0, desc[UR4][R2.64+0x2] ;  /* 0x0000020402007981 */ /* 0x004ea8000c1e1100 */
[----:B------:R-:W3:Y:S04]  /*00f0*/  LDG.E.U8 R6, desc[UR4][R2.64+0x1] ;  /* 0x0000010402067981 */ /* 0x000ee8000c1e1100 */
[----:B------:R1:W4:Y:S01]  /*0100*/  LDG.E.U8 R8, desc[UR4][R2.64] ;  /* 0x0000000402087981 */ /* 0x000322000c1e1100 */
[----:B------:R-:W-:Y:S01]  /*0110*/  UMOV UR6, 0xe5604189 ;  /* 0xe560418900067882 */ /* 0x000fe20000000000 */
[----:B------:R-:W-:Y:S01]  /*0120*/  UMOV UR7, 0x3fd322d0 ;  /* 0x3fd322d000077882 */ /* 0x000fe20000000000 */
[----:B-1----:R-:W-:Y:S01]  /*0130*/  IMAD.WIDE R2, R13, 0x4, R10 ;  /* 0x000000040d027825 */ /* 0x002fe200078e020a */
[----:B--2---:R-:W0:Y:S08]  /*0140*/  I2F.F64.U16 R4, R0 ;  /* 0x0000000000047312 */ /* 0x004e300000101800 */
[----:B---3--:R-:W1:Y:S01]  /*0150*/  I2F.F64.U16 R6, R6 ;  /* 0x0000000600067312 */ /* 0x008e620000101800 */
[----:B0-----:R-:W-:-:S07]  /*0160*/  DMUL R4, R4, UR6 ;  /* 0x0000000604047c28 */ /* 0x001fce0008000000 */
[----:B----4-:R-:W0:Y:S01]  /*0170*/  I2F.F64.U16 R8, R8 ;  /* 0x0000000800087312 */ /* 0x010e220000101800 */
[----:B------:R-:W-:Y:S01]  /*0180*/  UMOV UR6, 0x39581062 ;  /* 0x3958106200067882 */ /* 0x000fe20000000000 */
[----:B------:R-:W-:Y:S02]  /*0190*/  UMOV UR7, 0x3fe2c8b4 ;  /* 0x3fe2c8b400077882 */ /* 0x000fe40000000000 */
[----:B-1----:R-:W-:Y:S01]  /*01a0*/  DFMA R4, R6, UR6, R4 ;  /* 0x0000000606047c2b */ /* 0x002fe20008000004 */
[----:B------:R-:W-:Y:S01]  /*01b0*/  UMOV UR6, 0x9fbe76c9 ;  /* 0x9fbe76c900067882 */ /* 0x000fe20000000000 */
[----:B------:R-:W-:-:S06]  /*01c0*/  UMOV UR7, 0x3fbd2f1a ;  /* 0x3fbd2f1a00077882 */ /* 0x000fcc0000000000 */
[----:B0-----:R-:W-:-:S10]  /*01d0*/  DFMA R4, R8, UR6, R4 ;  /* 0x0000000608047c2b */ /* 0x001fd40008000004 */
[----:B------:R-:W0:Y:S02]  /*01e0*/  F2F.F32.F64 R5, R4 ;  /* 0x0000000400057310 */ /* 0x000e240000301000 */
[----:B0-----:R-:W-:Y:S01]  /*01f0*/  STG.E desc[UR4][R2.64], R5 ;  /* 0x0000000502007986 */ /* 0x001fe2000c101904 */
[----:B------:R-:W-:Y:S05]  /*0200*/  EXIT ;  /* 0x000000000000794d */ /* 0x000fea0003800000 */
.L_x_38:
        /* <DEDUP_REMOVED lines=15> */
.L_x_47:


//--------------------- .text._Z4mul_Pffi         --------------------------
	.section	.text._Z4mul_Pffi,"ax",@progbits
	.align	128
        .global         _Z4mul_Pffi
        .type           _Z4mul_Pffi,@function
        .size           _Z4mul_Pffi,(.L_x_48 - _Z4mul_Pffi)
        .other          _Z4mul_Pffi,@"STO_CUDA_ENTRY STV_DEFAULT"
_Z4mul_Pffi:
.text._Z4mul_Pffi:
        /* <DEDUP_REMOVED lines=10> */
[----:B------:R-:W2:Y:S01]  /*00a0*/  LDCU UR6, c[0x0][0x388] ;  /* 0x00007100ff0677ac */ /* 0x000ea20008000800 */
[----:B0-----:R-:W-:-:S05]  /*00b0*/  IMAD.WIDE R2, R5, 0x4, R2 ;  /* 0x0000000405027825 */ /* 0x001fca00078e0202 */
[----:B-1----:R-:W2:Y:S02]  /*00c0*/  LDG.E R0, desc[UR4][R2.64] ;  /* 0x0000000402007981 */ /* 0x002ea4000c1e1900 */
[----:B--2---:R-:W-:-:S05]  /*00d0*/  FMUL R5, R0, UR6 ;  /* 0x0000000600057c20 */ /* 0x004fca0008400000 */
[----:B------:R-:W-:Y:S01]  /*00e0*/  STG.E desc[UR4][R2.64], R5 ;  /* 0x0000000502007986 */ /* 0x000fe2000c101904 */
[----:B------:R-:W-:Y:S05]  /*00f0*/  EXIT ;  /* 0x000000000000794d */ /* 0x000fea0003800000 */
.L_x_39:
        /* <DEDUP_REMOVED lines=16> */
.L_x_48:


//--------------------- .text._Z5zero_Pfi         --------------------------
	.section	.text._Z5zero_Pfi,"ax",@progbits
	.align	128
        .global         _Z5zero_Pfi
        .type           _Z5zero_Pfi,@function
        .size           _Z5zero_Pfi,(.L_x_49 - _Z5zero_Pfi)
        .other          _Z5zero_Pfi,@"STO_CUDA_ENTRY STV_DEFAULT"
_Z5zero_Pfi:
.text._Z5zero_Pfi:
        /* <DEDUP_REMOVED lines=10> */
[----:B0-----:R-:W-:-:S05]  /*00a0*/  IMAD.WIDE R2, R5, 0x4, R2 ;  /* 0x0000000405027825 */ /* 0x001fca00078e0202 */
[----:B-1----:R-:W-:Y:S01]  /*00b0*/  STG.E desc[UR4][R2.64], RZ ;  /* 0x000000ff02007986 */ /* 0x002fe2000c101904 */
[----:B------:R-:W-:Y:S05]  /*00c0*/  EXIT ;  /* 0x000000000000794d */ /* 0x000fea0003800000 */
.L_x_40:
        /* <DEDUP_REMOVED lines=11> */
.L_x_49:


//--------------------- .nv.shared.reserved.0     --------------------------
	.section	.nv.shared.reserved.0,"aw",@nobits
	.weak		__nv_reservedSMEM_offset_0_alias
	.size		__nv_reservedSMEM_offset_0_alias, 0, 64
	.other		__nv_reservedSMEM_offset_0_alias,@"STO_CUDA_RESERVED_SHARED STV_DEFAULT"
__nv_reservedSMEM_offset_0_alias:
	.zero		0
	.zero		64


//--------------------- .nv.constant0._Z11downsample_PfS_iii --------------------------
	.section	.nv.constant0._Z11downsample_PfS_iii,"a",@progbits
	.sectionflags	@""
	.align	4
.nv.constant0._Z11downsample_PfS_iii:
	.zero		924


//--------------------- .nv.constant0._Z7argmin_PfS_iii --------------------------
	.section	.nv.constant0._Z7argmin_PfS_iii,"a",@progbits
	.sectionflags	@""
	.align	4
.nv.constant0._Z7argmin_PfS_iii:
	.zero		924


//--------------------- .nv.constant0._Z3ad_PfS_S_iiii --------------------------
	.section	.nv.constant0._Z3ad_PfS_S_iiii,"a",@progbits
	.sectionflags	@""
	.align	4
.nv.constant0._Z3ad_PfS_S_iiii:
	.zero		936


//--------------------- .nv.constant0._Z13gray2display_PfPhi --------------------------
	.section	.nv.constant0._Z13gray2display_PfPhi,"a",@progbits
	.sectionflags	@""
	.align	4
.nv.constant0._Z13gray2display_PfPhi:
	.zero		916


//--------------------- .nv.constant0._Z9rgb2gray_PhPfi --------------------------
	.section	.nv.constant0._Z9rgb2gray_PhPfi,"a",@progbits
	.sectionflags	@""
	.align	4
.nv.constant0._Z9rgb2gray_PhPfi:
	.zero		916


//--------------------- .nv.constant0._Z4mul_Pffi --------------------------
	.section	.nv.constant0._Z4mul_Pffi,"a",@progbits
	.sectionflags	@""
	.align	4
.nv.constant0._Z4mul_Pffi:
	.zero		912


//--------------------- .nv.constant0._Z5zero_Pfi --------------------------
	.section	.nv.constant0._Z5zero_Pfi,"a",@progbits
	.sectionflags	@""
	.align	4
.nv.constant0._Z5zero_Pfi:
	.zero		908


//--------------------- SYMBOLS --------------------------

	.type		.nv.reservedSmem.offset0,@object
	.size		.nv.reservedSmem.offset0,0x4
